//
// Generated by NVIDIA NVVM Compiler
//
// Compiler Build ID: CL-36424714
// Cuda compilation tools, release 13.0, V13.0.88
// Based on NVVM 20.0.0
//

.version 9.0
.target sm_100
.address_size 64

	// .globl	_Z15fwtBatch1KernelPdS_i
.extern .shared .align 16 .b8 s_data[];

.visible .entry _Z15fwtBatch1KernelPdS_i(
	.param .u64 .ptr .align 1 _Z15fwtBatch1KernelPdS_i_param_0,
	.param .u64 .ptr .align 1 _Z15fwtBatch1KernelPdS_i_param_1,
	.param .u32 _Z15fwtBatch1KernelPdS_i_param_2
)
{
	.reg .pred 	%p<15>;
	.reg .b32 	%r<132>;
	.reg .b64 	%rd<14>;
	.reg .b64 	%fd<35>;

	ld.param.u64 	%rd4, [_Z15fwtBatch1KernelPdS_i_param_0];
	ld.param.u64 	%rd5, [_Z15fwtBatch1KernelPdS_i_param_1];
	ld.param.u32 	%r46, [_Z15fwtBatch1KernelPdS_i_param_2];
	mov.b32 	%r47, 1;
	shl.b32 	%r1, %r47, %r46;
	mov.u32 	%r48, %ctaid.x;
	shl.b32 	%r49, %r48, %r46;
	cvt.s64.s32 	%rd1, %r49;
	mov.u32 	%r131, %tid.x;
	setp.ge.s32 	%p1, %r131, %r1;
	@%p1 bra 	$L__BB0_3;
	mov.u32 	%r3, %ntid.x;
	cvta.to.global.u64 	%rd2, %rd5;
	mov.u32 	%r51, s_data;
	mov.u32 	%r119, %r131;
$L__BB0_2:
	cvt.s64.s32 	%rd6, %r119;
	add.s64 	%rd7, %rd6, %rd1;
	shl.b64 	%rd8, %rd7, 3;
	add.s64 	%rd9, %rd2, %rd8;
	ld.global.f64 	%fd1, [%rd9];
	shl.b32 	%r50, %r119, 3;
	add.s32 	%r52, %r51, %r50;
	st.shared.f64 	[%r52], %fd1;
	add.s32 	%r119, %r119, %r3;
	setp.lt.s32 	%p2, %r119, %r1;
	@%p2 bra 	$L__BB0_2;
$L__BB0_3:
	and.b32  	%r53, %r46, 1;
	setp.eq.b32 	%p3, %r53, 1;
	not.pred 	%p4, %p3;
	mov.u32 	%r129, %r1;
	@%p4 bra 	$L__BB0_11;
	bar.sync 	0;
	shr.s32 	%r129, %r1, 1;
	setp.ge.s32 	%p5, %r131, %r129;
	@%p5 bra 	$L__BB0_11;
	add.s32 	%r7, %r129, -1;
	mov.u32 	%r8, %ntid.x;
	add.s32 	%r54, %r131, %r8;
	max.u32 	%r55, %r129, %r54;
	setp.lt.u32 	%p6, %r54, %r129;
	selp.u32 	%r56, 1, 0, %p6;
	add.s32 	%r57, %r54, %r56;
	sub.s32 	%r58, %r55, %r57;
	div.u32 	%r59, %r58, %r8;
	add.s32 	%r9, %r59, %r56;
	and.b32  	%r60, %r9, 3;
	setp.eq.s32 	%p7, %r60, 3;
	mov.u32 	%r123, %r131;
	@%p7 bra 	$L__BB0_8;
	shl.b32 	%r61, %r131, 4;
	mov.u32 	%r62, s_data;
	add.s32 	%r121, %r62, %r61;
	shl.b32 	%r11, %r8, 4;
	add.s32 	%r63, %r9, 1;
	and.b32  	%r64, %r63, 3;
	neg.s32 	%r120, %r64;
	mov.u32 	%r123, %r131;
$L__BB0_7:
	.pragma "nounroll";
	and.b32  	%r65, %r123, %r7;
	shl.b32 	%r66, %r65, 3;
	sub.s32 	%r67, %r121, %r66;
	ld.shared.f64 	%fd2, [%r67];
	mov.b32 	%r68, 4;
	shl.b32 	%r69, %r68, %r46;
	sub.s32 	%r70, %r69, %r66;
	add.s32 	%r71, %r121, %r70;
	ld.shared.f64 	%fd3, [%r71];
	add.f64 	%fd4, %fd2, %fd3;
	st.shared.f64 	[%r67], %fd4;
	sub.f64 	%fd5, %fd2, %fd3;
	st.shared.f64 	[%r71], %fd5;
	add.s32 	%r123, %r123, %r8;
	add.s32 	%r121, %r121, %r11;
	add.s32 	%r120, %r120, 1;
	setp.ne.s32 	%p8, %r120, 0;
	@%p8 bra 	$L__BB0_7;
$L__BB0_8:
	setp.lt.u32 	%p9, %r9, 3;
	@%p9 bra 	$L__BB0_11;
	shl.b32 	%r73, %r8, 1;
	add.s32 	%r127, %r123, %r73;
	shl.b32 	%r21, %r8, 2;
	shl.b32 	%r74, %r8, 5;
	shl.b32 	%r22, %r123, 4;
	add.s32 	%r23, %r74, %r22;
	shl.b32 	%r24, %r8, 6;
	mad.lo.s32 	%r125, %r8, 3, %r123;
	mad.lo.s32 	%r26, %r8, 48, %r22;
	add.s32 	%r124, %r8, %r123;
	shl.b32 	%r28, %r124, 4;
	mov.u32 	%r126, s_data;
$L__BB0_10:
	and.b32  	%r75, %r123, %r7;
	add.s32 	%r76, %r126, %r22;
	shl.b32 	%r77, %r75, 3;
	sub.s32 	%r78, %r76, %r77;
	ld.shared.f64 	%fd6, [%r78];
	mov.b32 	%r79, 4;
	shl.b32 	%r80, %r79, %r46;
	sub.s32 	%r81, %r80, %r77;
	add.s32 	%r82, %r76, %r81;
	ld.shared.f64 	%fd7, [%r82];
	add.f64 	%fd8, %fd6, %fd7;
	st.shared.f64 	[%r78], %fd8;
	sub.f64 	%fd9, %fd6, %fd7;
	st.shared.f64 	[%r82], %fd9;
	add.s32 	%r83, %r123, %r8;
	and.b32  	%r84, %r124, %r7;
	add.s32 	%r85, %r126, %r28;
	shl.b32 	%r86, %r84, 3;
	sub.s32 	%r87, %r85, %r86;
	ld.shared.f64 	%fd10, [%r87];
	sub.s32 	%r88, %r80, %r86;
	add.s32 	%r89, %r85, %r88;
	ld.shared.f64 	%fd11, [%r89];
	add.f64 	%fd12, %fd10, %fd11;
	st.shared.f64 	[%r87], %fd12;
	sub.f64 	%fd13, %fd10, %fd11;
	st.shared.f64 	[%r89], %fd13;
	add.s32 	%r90, %r83, %r8;
	and.b32  	%r91, %r127, %r7;
	add.s32 	%r92, %r126, %r23;
	shl.b32 	%r93, %r91, 3;
	sub.s32 	%r94, %r92, %r93;
	ld.shared.f64 	%fd14, [%r94];
	sub.s32 	%r95, %r80, %r93;
	add.s32 	%r96, %r92, %r95;
	ld.shared.f64 	%fd15, [%r96];
	add.f64 	%fd16, %fd14, %fd15;
	st.shared.f64 	[%r94], %fd16;
	sub.f64 	%fd17, %fd14, %fd15;
	st.shared.f64 	[%r96], %fd17;
	add.s32 	%r97, %r90, %r8;
	and.b32  	%r98, %r125, %r7;
	add.s32 	%r99, %r126, %r26;
	shl.b32 	%r100, %r98, 3;
	sub.s32 	%r101, %r99, %r100;
	ld.shared.f64 	%fd18, [%r101];
	sub.s32 	%r102, %r80, %r100;
	add.s32 	%r103, %r99, %r102;
	ld.shared.f64 	%fd19, [%r103];
	add.f64 	%fd20, %fd18, %fd19;
	st.shared.f64 	[%r101], %fd20;
	sub.f64 	%fd21, %fd18, %fd19;
	st.shared.f64 	[%r103], %fd21;
	add.s32 	%r123, %r97, %r8;
	add.s32 	%r127, %r127, %r21;
	add.s32 	%r126, %r126, %r24;
	add.s32 	%r125, %r125, %r21;
	add.s32 	%r124, %r124, %r21;
	setp.lt.s32 	%p10, %r123, %r129;
	@%p10 bra 	$L__BB0_10;
$L__BB0_11:
	shr.s32 	%r130, %r129, 2;
	setp.lt.s32 	%p11, %r130, 1;
	@%p11 bra 	$L__BB0_14;
	mov.u32 	%r110, s_data;
$L__BB0_13:
	bar.sync 	0;
	add.s32 	%r104, %r130, -1;
	and.b32  	%r105, %r104, %r131;
	sub.s32 	%r106, %r131, %r105;
	shl.b32 	%r107, %r106, 2;
	add.s32 	%r108, %r107, %r105;
	shl.b32 	%r109, %r108, 3;
	add.s32 	%r111, %r110, %r109;
	ld.shared.f64 	%fd22, [%r111];
	shl.b32 	%r112, %r130, 3;
	add.s32 	%r113, %r111, %r112;
	ld.shared.f64 	%fd23, [%r113];
	add.s32 	%r114, %r113, %r112;
	ld.shared.f64 	%fd24, [%r114];
	add.s32 	%r115, %r114, %r112;
	ld.shared.f64 	%fd25, [%r115];
	add.f64 	%fd26, %fd22, %fd24;
	sub.f64 	%fd27, %fd22, %fd24;
	add.f64 	%fd28, %fd23, %fd25;
	sub.f64 	%fd29, %fd23, %fd25;
	add.f64 	%fd30, %fd26, %fd28;
	st.shared.f64 	[%r111], %fd30;
	sub.f64 	%fd31, %fd26, %fd28;
	st.shared.f64 	[%r113], %fd31;
	add.f64 	%fd32, %fd27, %fd29;
	st.shared.f64 	[%r114], %fd32;
	sub.f64 	%fd33, %fd27, %fd29;
	st.shared.f64 	[%r115], %fd33;
	shr.u32 	%r42, %r130, 2;
	setp.gt.u32 	%p12, %r130, 3;
	mov.u32 	%r130, %r42;
	@%p12 bra 	$L__BB0_13;
$L__BB0_14:
	setp.ge.s32 	%p13, %r131, %r1;
	bar.sync 	0;
	@%p13 bra 	$L__BB0_17;
	mov.u32 	%r43, %ntid.x;
	cvta.to.global.u64 	%rd3, %rd4;
	mov.u32 	%r117, s_data;
$L__BB0_16:
	shl.b32 	%r116, %r131, 3;
	add.s32 	%r118, %r117, %r116;
	ld.shared.f64 	%fd34, [%r118];
	cvt.s64.s32 	%rd10, %r131;
	add.s64 	%rd11, %rd10, %rd1;
	shl.b64 	%rd12, %rd11, 3;
	add.s64 	%rd13, %rd3, %rd12;
	st.global.f64 	[%rd13], %fd34;
	add.s32 	%r131, %r131, %r43;
	setp.lt.s32 	%p14, %r131, %r1;
	@%p14 bra 	$L__BB0_16;
$L__BB0_17:
	ret;

}
	// .globl	_Z15fwtBatch2KernelPdS_i
.visible .entry _Z15fwtBatch2KernelPdS_i(
	.param .u64 .ptr .align 1 _Z15fwtBatch2KernelPdS_i_param_0,
	.param .u64 .ptr .align 1 _Z15fwtBatch2KernelPdS_i_param_1,
	.param .u32 _Z15fwtBatch2KernelPdS_i_param_2
)
{
	.reg .b32 	%r<16>;
	.reg .b64 	%rd<18>;
	.reg .b64 	%fd<13>;

	ld.param.u64 	%rd1, [_Z15fwtBatch2KernelPdS_i_param_0];
	ld.param.u64 	%rd2, [_Z15fwtBatch2KernelPdS_i_param_1];
	ld.param.u32 	%r1, [_Z15fwtBatch2KernelPdS_i_param_2];
	cvta.to.global.u64 	%rd3, %rd1;
	cvta.to.global.u64 	%rd4, %rd2;
	mov.u32 	%r2, %ctaid.x;
	mov.u32 	%r3, %ntid.x;
	mov.u32 	%r4, %tid.x;
	mad.lo.s32 	%r5, %r2, %r3, %r4;
	mov.u32 	%r6, %nctaid.x;
	mov.u32 	%r7, %ctaid.y;
	mul.lo.s32 	%r8, %r6, %r3;
	mul.lo.s32 	%r9, %r8, %r7;
	shl.b32 	%r10, %r9, 2;
	cvt.u64.u32 	%rd5, %r10;
	add.s32 	%r11, %r1, -1;
	and.b32  	%r12, %r11, %r5;
	sub.s32 	%r13, %r5, %r12;
	shl.b32 	%r14, %r13, 2;
	add.s32 	%r15, %r14, %r12;
	cvt.s64.s32 	%rd6, %r15;
	add.s64 	%rd7, %rd5, %rd6;
	shl.b64 	%rd8, %rd7, 3;
	add.s64 	%rd9, %rd4, %rd8;
	ld.global.f64 	%fd1, [%rd9];
	mul.wide.s32 	%rd10, %r1, 8;
	add.s64 	%rd11, %rd9, %rd10;
	ld.global.f64 	%fd2, [%rd11];
	add.s64 	%rd12, %rd11, %rd10;
	ld.global.f64 	%fd3, [%rd12];
	add.s64 	%rd13, %rd12, %rd10;
	ld.global.f64 	%fd4, [%rd13];
	add.f64 	%fd5, %fd1, %fd3;
	sub.f64 	%fd6, %fd1, %fd3;
	add.f64 	%fd7, %fd2, %fd4;
	sub.f64 	%fd8, %fd2, %fd4;
	add.f64 	%fd9, %fd5, %fd7;
	add.s64 	%rd14, %rd3, %rd8;
	st.global.f64 	[%rd14], %fd9;
	sub.f64 	%fd10, %fd5, %fd7;
	add.s64 	%rd15, %rd14, %rd10;
	st.global.f64 	[%rd15], %fd10;
	add.f64 	%fd11, %fd6, %fd8;
	add.s64 	%rd16, %rd15, %rd10;
	st.global.f64 	[%rd16], %fd11;
	sub.f64 	%fd12, %fd6, %fd8;
	add.s64 	%rd17, %rd16, %rd10;
	st.global.f64 	[%rd17], %fd12;
	ret;

}
	// .globl	_Z14modulateKernelPdS_i
.visible .entry _Z14modulateKernelPdS_i(
	.param .u64 .ptr .align 1 _Z14modulateKernelPdS_i_param_0,
	.param .u64 .ptr .align 1 _Z14modulateKernelPdS_i_param_1,
	.param .u32 _Z14modulateKernelPdS_i_param_2
)
{
	.reg .pred 	%p<7>;
	.reg .b32 	%r<31>;
	.reg .b64 	%rd<18>;
	.reg .b64 	%fd<23>;

	ld.param.u64 	%rd3, [_Z14modulateKernelPdS_i_param_0];
	ld.param.u64 	%rd4, [_Z14modulateKernelPdS_i_param_1];
	ld.param.u32 	%r12, [_Z14modulateKernelPdS_i_param_2];
	cvta.to.global.u64 	%rd1, %rd3;
	cvta.to.global.u64 	%rd2, %rd4;
	mov.u32 	%r13, %ctaid.x;
	mov.u32 	%r14, %ntid.x;
	mov.u32 	%r15, %tid.x;
	mad.lo.s32 	%r29, %r13, %r14, %r15;
	mov.u32 	%r16, %nctaid.x;
	mul.lo.s32 	%r2, %r14, %r16;
	cvt.rn.f64.s32 	%fd2, %r12;
	rcp.rn.f64 	%fd1, %fd2;
	setp.ge.s32 	%p1, %r29, %r12;
	@%p1 bra 	$L__BB2_7;
	add.s32 	%r17, %r29, %r2;
	max.s32 	%r18, %r12, %r17;
	setp.lt.s32 	%p2, %r17, %r12;
	selp.u32 	%r19, 1, 0, %p2;
	add.s32 	%r20, %r17, %r19;
	sub.s32 	%r21, %r18, %r20;
	div.u32 	%r22, %r21, %r2;
	add.s32 	%r3, %r22, %r19;
	and.b32  	%r23, %r3, 3;
	setp.eq.s32 	%p3, %r23, 3;
	@%p3 bra 	$L__BB2_4;
	add.s32 	%r24, %r3, 1;
	and.b32  	%r25, %r24, 3;
	neg.s32 	%r27, %r25;
$L__BB2_3:
	.pragma "nounroll";
	mul.wide.s32 	%rd5, %r29, 8;
	add.s64 	%rd6, %rd1, %rd5;
	add.s64 	%rd7, %rd2, %rd5;
	ld.global.f64 	%fd3, [%rd7];
	mul.f64 	%fd4, %fd1, %fd3;
	ld.global.f64 	%fd5, [%rd6];
	mul.f64 	%fd6, %fd5, %fd4;
	st.global.f64 	[%rd6], %fd6;
	add.s32 	%r29, %r29, %r2;
	add.s32 	%r27, %r27, 1;
	setp.ne.s32 	%p4, %r27, 0;
	@%p4 bra 	$L__BB2_3;
$L__BB2_4:
	setp.lt.u32 	%p5, %r3, 3;
	@%p5 bra 	$L__BB2_7;
	mul.wide.s32 	%rd11, %r2, 8;
	shl.b32 	%r26, %r2, 2;
$L__BB2_6:
	mul.wide.s32 	%rd8, %r29, 8;
	add.s64 	%rd9, %rd2, %rd8;
	ld.global.f64 	%fd7, [%rd9];
	mul.f64 	%fd8, %fd1, %fd7;
	add.s64 	%rd10, %rd1, %rd8;
	ld.global.f64 	%fd9, [%rd10];
	mul.f64 	%fd10, %fd9, %fd8;
	st.global.f64 	[%rd10], %fd10;
	add.s64 	%rd12, %rd9, %rd11;
	ld.global.f64 	%fd11, [%rd12];
	mul.f64 	%fd12, %fd1, %fd11;
	add.s64 	%rd13, %rd10, %rd11;
	ld.global.f64 	%fd13, [%rd13];
	mul.f64 	%fd14, %fd13, %fd12;
	st.global.f64 	[%rd13], %fd14;
	add.s64 	%rd14, %rd12, %rd11;
	ld.global.f64 	%fd15, [%rd14];
	mul.f64 	%fd16, %fd1, %fd15;
	add.s64 	%rd15, %rd13, %rd11;
	ld.global.f64 	%fd17, [%rd15];
	mul.f64 	%fd18, %fd17, %fd16;
	st.global.f64 	[%rd15], %fd18;
	add.s64 	%rd16, %rd14, %rd11;
	ld.global.f64 	%fd19, [%rd16];
	mul.f64 	%fd20, %fd1, %fd19;
	add.s64 	%rd17, %rd15, %rd11;
	ld.global.f64 	%fd21, [%rd17];
	mul.f64 	%fd22, %fd21, %fd20;
	st.global.f64 	[%rd17], %fd22;
	add.s32 	%r29, %r26, %r29;
	setp.lt.s32 	%p6, %r29, %r12;
	@%p6 bra 	$L__BB2_6;
$L__BB2_7:
	ret;

}


// ===== COMPILED SASS (sm_100) =====

	.target	sm_100

	.elftype	@"ET_EXEC"


//--------------------- .note.nv.tkinfo           --------------------------
	.section	.note.nv.tkinfo,"",@"SHT_NOTE"
	.sectionflags	@"SHF_NOTE_NV_TKINFO"
	.tkinfo
        /*0018*/ 	.word	0x00000002
        /*0030*/ 	.string	""
        /*0030*/ 	.string	"ptxas"
        /*0030*/ 	.string	"Cuda compilation tools, release 13.0, V13.0.88"
        /*0030*/ 	.string	"Build cuda_13.0.r13.0/compiler.36424714_0"
        /*0030*/ 	.string	"-arch sm_100 -m 64 "



//--------------------- .note.nv.cuinfo           --------------------------
	.section	.note.nv.cuinfo,"",@"SHT_NOTE"
	.sectionflags	@"SHF_NOTE_NV_CUINFO"
        /*0018*/ 	.short	0x0002
        /*001a*/ 	.short	0x0064
        /*001c*/ 	.short	0x0082
	.zero		2


//--------------------- .nv.info                  --------------------------
	.section	.nv.info,"",@"SHT_CUDA_INFO"
	.align	4


	//----- nvinfo : EIATTR_REGCOUNT
	.align		4
        /*0000*/ 	.byte	0x04, 0x2f
        /*0002*/ 	.short	(.L_1 - .L_0)
	.align		4
.L_0:
        /*0004*/ 	.word	index@(_Z15fwtBatch1KernelPdS_i)
        /*0008*/ 	.word	0x00000020


	//----- nvinfo : EIATTR_FRAME_SIZE
	.align		4
.L_1:
        /*000c*/ 	.byte	0x04, 0x11
        /*000e*/ 	.short	(.L_3 - .L_2)
	.align		4
.L_2:
        /*0010*/ 	.word	index@(_Z15fwtBatch1KernelPdS_i)
        /*0014*/ 	.word	0x00000000


	//----- nvinfo : EIATTR_REGCOUNT
	.align		4
.L_3:
        /*0018*/ 	.byte	0x04, 0x2f
        /*001a*/ 	.short	(.L_5 - .L_4)
	.align		4
.L_4:
        /*001c*/ 	.word	index@(_Z15fwtBatch2KernelPdS_i)
        /*0020*/ 	.word	0x0000001a


	//----- nvinfo : EIATTR_FRAME_SIZE
	.align		4
.L_5:
        /*0024*/ 	.byte	0x04, 0x11
        /*0026*/ 	.short	(.L_7 - .L_6)
	.align		4
.L_6:
        /*0028*/ 	.word	index@(_Z15fwtBatch2KernelPdS_i)
        /*002c*/ 	.word	0x00000000


	//----- nvinfo : EIATTR_REGCOUNT
	.align		4
.L_7:
        /*0030*/ 	.byte	0x04, 0x2f
        /*0032*/ 	.short	(.L_9 - .L_8)
	.align		4
.L_8:
        /*0034*/ 	.word	index@(_Z14modulateKernelPdS_i)
        /*0038*/ 	.word	0x0000001a


	//----- nvinfo : EIATTR_FRAME_SIZE
	.align		4
.L_9:
        /*003c*/ 	.byte	0x04, 0x11
        /*003e*/ 	.short	(.L_11 - .L_10)
	.align		4
.L_10:
        /*0040*/ 	.word	index@($__internal_0_$__cuda_sm20_dblrcp_rn_slowpath_v3)
        /*0044*/ 	.word	0x00000000


	//----- nvinfo : EIATTR_FRAME_SIZE
	.align		4
.L_11:
        /*0048*/ 	.byte	0x04, 0x11
        /*004a*/ 	.short	(.L_13 - .L_12)
	.align		4
.L_12:
        /*004c*/ 	.word	index@(_Z14modulateKernelPdS_i)
        /*0050*/ 	.word	0x00000000


	//----- nvinfo : EIATTR_MIN_STACK_SIZE
	.align		4
.L_13:
        /*0054*/ 	.byte	0x04, 0x12
        /*0056*/ 	.short	(.L_15 - .L_14)
	.align		4
.L_14:
        /*0058*/ 	.word	index@(_Z14modulateKernelPdS_i)
        /*005c*/ 	.word	0x00000000


	//----- nvinfo : EIATTR_MIN_STACK_SIZE
	.align		4
.L_15:
        /*0060*/ 	.byte	0x04, 0x12
        /*0062*/ 	.short	(.L_17 - .L_16)
	.align		4
.L_16:
        /*0064*/ 	.word	index@(_Z15fwtBatch2KernelPdS_i)
        /*0068*/ 	.word	0x00000000


	//----- nvinfo : EIATTR_MIN_STACK_SIZE
	.align		4
.L_17:
        /*006c*/ 	.byte	0x04, 0x12
        /*006e*/ 	.short	(.L_19 - .L_18)
	.align		4
.L_18:
        /*0070*/ 	.word	index@(_Z15fwtBatch1KernelPdS_i)
        /*0074*/ 	.word	0x00000000
.L_19:


//--------------------- .nv.compat                --------------------------
	.section	.nv.compat,"",@"SHT_CUDA_COMPAT_INFO"
	.align	4
        /*0000*/ 	.byte	0x02, 0x09, 0x00, 0x00, 0x02, 0x02, 0x01, 0x00, 0x02, 0x05, 0x05, 0x00, 0x03, 0x07, 0x01, 0x01
        /*0010*/ 	.byte	0x02, 0x03, 0x00, 0x00, 0x02, 0x06, 0x01, 0x00, 0x04, 0x0b, 0x08, 0x00, 0x01, 0x00, 0x00, 0x00
        /*0020*/ 	.byte	0x00, 0x00, 0x00, 0x00


//--------------------- .nv.info._Z14modulateKernelPdS_i --------------------------
	.section	.nv.info._Z14modulateKernelPdS_i,"",@"SHT_CUDA_INFO"
	.sectionflags	@""
	.align	4


	//----- nvinfo : EIATTR_CUDA_API_VERSION
	.align		4
        /*0000*/ 	.byte	0x04, 0x37
        /*0002*/ 	.short	(.L_21 - .L_20)
.L_20:
        /*0004*/ 	.word	0x00000082


	//----- nvinfo : EIATTR_KPARAM_INFO
	.align		4
.L_21:
        /*0008*/ 	.byte	0x04, 0x17
        /*000a*/ 	.short	(.L_23 - .L_22)
.L_22:
        /*000c*/ 	.word	0x00000000
        /*0010*/ 	.short	0x0002
        /*0012*/ 	.short	0x0010
        /*0014*/ 	.byte	0x00, 0xf0, 0x11, 0x00


	//----- nvinfo : EIATTR_KPARAM_INFO
	.align		4
.L_23:
        /*0018*/ 	.byte	0x04, 0x17
        /*001a*/ 	.short	(.L_25 - .L_24)
.L_24:
        /*001c*/ 	.word	0x00000000
        /*0020*/ 	.short	0x0001
        /*0022*/ 	.short	0x0008
        /*0024*/ 	.byte	0x00, 0xf5, 0x21, 0x00


	//----- nvinfo : EIATTR_KPARAM_INFO
	.align		4
.L_25:
        /*0028*/ 	.byte	0x04, 0x17
        /*002a*/ 	.short	(.L_27 - .L_26)
.L_26:
        /*002c*/ 	.word	0x00000000
        /*0030*/ 	.short	0x0000
        /*0032*/ 	.short	0x0000
        /*0034*/ 	.byte	0x00, 0xf5, 0x21, 0x00


	//----- nvinfo : EIATTR_SPARSE_MMA_MASK
	.align		4
.L_27:
        /*0038*/ 	.byte	0x03, 0x50
        /*003a*/ 	.short	0x0000


	//----- nvinfo : EIATTR_MAXREG_COUNT
	.align		4
        /*003c*/ 	.byte	0x03, 0x1b
        /*003e*/ 	.short	0x00ff


	//----- nvinfo : EIATTR_MERCURY_ISA_VERSION
	.align		4
        /*0040*/ 	.byte	0x03, 0x5f
        /*0042*/ 	.short	0x0101


	//----- nvinfo : EIATTR_VRC_CTA_INIT_COUNT
	.align		4
        /*0044*/ 	.byte	0x02, 0x4a
	.zero		1
	.zero		1


	//----- nvinfo : EIATTR_EXIT_INSTR_OFFSETS
	.align		4
        /*0048*/ 	.byte	0x04, 0x1c
        /*004a*/ 	.short	(.L_29 - .L_28)


	//   ....[0]....
.L_28:
        /*004c*/ 	.word	0x000001a0


	//   ....[1]....
        /*0050*/ 	.word	0x000004a0


	//   ....[2]....
        /*0054*/ 	.word	0x000006c0


	//----- nvinfo : EIATTR_CRS_STACK_SIZE
	.align		4
.L_29:
        /*0058*/ 	.byte	0x04, 0x1e
        /*005a*/ 	.short	(.L_31 - .L_30)
.L_30:
        /*005c*/ 	.word	0x00000000


	//----- nvinfo : EIATTR_CBANK_PARAM_SIZE
	.align		4
.L_31:
        /*0060*/ 	.byte	0x03, 0x19
        /*0062*/ 	.short	0x0014


	//----- nvinfo : EIATTR_PARAM_CBANK
	.align		4
        /*0064*/ 	.byte	0x04, 0x0a
        /*0066*/ 	.short	(.L_33 - .L_32)
	.align		4
.L_32:
        /*0068*/ 	.word	index@(.nv.constant0._Z14modulateKernelPdS_i)
        /*006c*/ 	.short	0x0380
        /*006e*/ 	.short	0x0014


	//----- nvinfo : EIATTR_SW_WAR
	.align		4
.L_33:
        /*0070*/ 	.byte	0x04, 0x36
        /*0072*/ 	.short	(.L_35 - .L_34)
.L_34:
        /*0074*/ 	.word	0x00000008
.L_35:


//--------------------- .nv.info._Z15fwtBatch2KernelPdS_i --------------------------
	.section	.nv.info._Z15fwtBatch2KernelPdS_i,"",@"SHT_CUDA_INFO"
	.sectionflags	@""
	.align	4


	//----- nvinfo : EIATTR_CUDA_API_VERSION
	.align		4
        /*0000*/ 	.byte	0x04, 0x37
        /*0002*/ 	.short	(.L_37 - .L_36)
.L_36:
        /*0004*/ 	.word	0x00000082


	//----- nvinfo : EIATTR_KPARAM_INFO
	.align		4
.L_37:
        /*0008*/ 	.byte	0x04, 0x17
        /*000a*/ 	.short	(.L_39 - .L_38)
.L_38:
        /*000c*/ 	.word	0x00000000
        /*0010*/ 	.short	0x0002
        /*0012*/ 	.short	0x0010
        /*0014*/ 	.byte	0x00, 0xf0, 0x11, 0x00


	//----- nvinfo : EIATTR_KPARAM_INFO
	.align		4
.L_39:
        /*0018*/ 	.byte	0x04, 0x17
        /*001a*/ 	.short	(.L_41 - .L_40)
.L_40:
        /*001c*/ 	.word	0x00000000
        /*0020*/ 	.short	0x0001
        /*0022*/ 	.short	0x0008
        /*0024*/ 	.byte	0x00, 0xf5, 0x21, 0x00


	//----- nvinfo : EIATTR_KPARAM_INFO
	.align		4
.L_41:
        /*0028*/ 	.byte	0x04, 0x17
        /*002a*/ 	.short	(.L_43 - .L_42)
.L_42:
        /*002c*/ 	.word	0x00000000
        /*0030*/ 	.short	0x0000
        /*0032*/ 	.short	0x0000
        /*0034*/ 	.byte	0x00, 0xf5, 0x21, 0x00


	//----- nvinfo : EIATTR_SPARSE_MMA_MASK
	.align		4
.L_43:
        /*0038*/ 	.byte	0x03, 0x50
        /*003a*/ 	.short	0x0000


	//----- nvinfo : EIATTR_MAXREG_COUNT
	.align		4
        /*003c*/ 	.byte	0x03, 0x1b
        /*003e*/ 	.short	0x00ff


	//----- nvinfo : EIATTR_MERCURY_ISA_VERSION
	.align		4
        /*0040*/ 	.byte	0x03, 0x5f
        /*0042*/ 	.short	0x0101


	//----- nvinfo : EIATTR_VRC_CTA_INIT_COUNT
	.align		4
        /*0044*/ 	.byte	0x02, 0x4a
	.zero		1
	.zero		1


	//----- nvinfo : EIATTR_EXIT_INSTR_OFFSETS
	.align		4
        /*0048*/ 	.byte	0x04, 0x1c
        /*004a*/ 	.short	(.L_45 - .L_44)


	//   ....[0]....
.L_44:
        /*004c*/ 	.word	0x000002e0


	//----- nvinfo : EIATTR_CBANK_PARAM_SIZE
	.align		4
.L_45:
        /*0050*/ 	.byte	0x03, 0x19
        /*0052*/ 	.short	0x0014


	//----- nvinfo : EIATTR_PARAM_CBANK
	.align		4
        /*0054*/ 	.byte	0x04, 0x0a
        /*0056*/ 	.short	(.L_47 - .L_46)
	.align		4
.L_46:
        /*0058*/ 	.word	index@(.nv.constant0._Z15fwtBatch2KernelPdS_i)
        /*005c*/ 	.short	0x0380
        /*005e*/ 	.short	0x0014


	//----- nvinfo : EIATTR_SW_WAR
	.align		4
.L_47:
        /*0060*/ 	.byte	0x04, 0x36
        /*0062*/ 	.short	(.L_49 - .L_48)
.L_48:
        /*0064*/ 	.word	0x00000008
.L_49:


//--------------------- .nv.info._Z15fwtBatch1KernelPdS_i --------------------------
	.section	.nv.info._Z15fwtBatch1KernelPdS_i,"",@"SHT_CUDA_INFO"
	.sectionflags	@""
	.align	4


	//----- nvinfo : EIATTR_CUDA_API_VERSION
	.align		4
        /*0000*/ 	.byte	0x04, 0x37
        /*0002*/ 	.short	(.L_51 - .L_50)
.L_50:
        /*0004*/ 	.word	0x00000082


	//----- nvinfo : EIATTR_KPARAM_INFO
	.align		4
.L_51:
        /*0008*/ 	.byte	0x04, 0x17
        /*000a*/ 	.short	(.L_53 - .L_52)
.L_52:
        /*000c*/ 	.word	0x00000000
        /*0010*/ 	.short	0x0002
        /*0012*/ 	.short	0x0010
        /*0014*/ 	.byte	0x00, 0xf0, 0x11, 0x00


	//----- nvinfo : EIATTR_KPARAM_INFO
	.align		4
.L_53:
        /*0018*/ 	.byte	0x04, 0x17
        /*001a*/ 	.short	(.L_55 - .L_54)
.L_54:
        /*001c*/ 	.word	0x00000000
        /*0020*/ 	.short	0x0001
        /*0022*/ 	.short	0x0008
        /*0024*/ 	.byte	0x00, 0xf5, 0x21, 0x00


	//----- nvinfo : EIATTR_KPARAM_INFO
	.align		4
.L_55:
        /*0028*/ 	.byte	0x04, 0x17
        /*002a*/ 	.short	(.L_57 - .L_56)
.L_56:
        /*002c*/ 	.word	0x00000000
        /*0030*/ 	.short	0x0000
        /*0032*/ 	.short	0x0000
        /*0034*/ 	.byte	0x00, 0xf5, 0x21, 0x00


	//----- nvinfo : EIATTR_SPARSE_MMA_MASK
	.align		4
.L_57:
        /*0038*/ 	.byte	0x03, 0x50
        /*003a*/ 	.short	0x0000


	//----- nvinfo : EIATTR_MAXREG_COUNT
	.align		4
        /*003c*/ 	.byte	0x03, 0x1b
        /*003e*/ 	.short	0x00ff


	//----- nvinfo : EIATTR_NUM_BARRIERS
	.align		4
        /*0040*/ 	.byte	0x02, 0x4c
        /*0042*/ 	.byte	0x01
	.zero		1


	//----- nvinfo : EIATTR_MERCURY_ISA_VERSION
	.align		4
        /*0044*/ 	.byte	0x03, 0x5f
        /*0046*/ 	.short	0x0101


	//----- nvinfo : EIATTR_VRC_CTA_INIT_COUNT
	.align		4
        /*0048*/ 	.byte	0x02, 0x4a
	.zero		1
	.zero		1


	//----- nvinfo : EIATTR_EXIT_INSTR_OFFSETS
	.align		4
        /*004c*/ 	.byte	0x04, 0x1c
        /*004e*/ 	.short	(.L_59 - .L_58)


	//   ....[0]....
.L_58:
        /*0050*/ 	.word	0x00000c80


	//   ....[1]....
        /*0054*/ 	.word	0x00000d80


	//----- nvinfo : EIATTR_CRS_STACK_SIZE
	.align		4
.L_59:
        /*0058*/ 	.byte	0x04, 0x1e
        /*005a*/ 	.short	(.L_61 - .L_60)
.L_60:
        /*005c*/ 	.word	0x00000000


	//----- nvinfo : EIATTR_CBANK_PARAM_SIZE
	.align		4
.L_61:
        /*0060*/ 	.byte	0x03, 0x19
        /*0062*/ 	.short	0x0014


	//----- nvinfo : EIATTR_PARAM_CBANK
	.align		4
        /*0064*/ 	.byte	0x04, 0x0a
        /*0066*/ 	.short	(.L_63 - .L_62)
	.align		4
.L_62:
        /*0068*/ 	.word	index@(.nv.constant0._Z15fwtBatch1KernelPdS_i)
        /*006c*/ 	.short	0x0380
        /*006e*/ 	.short	0x0014


	//----- nvinfo : EIATTR_SW_WAR
	.align		4
.L_63:
        /*0070*/ 	.byte	0x04, 0x36
        /*0072*/ 	.short	(.L_65 - .L_64)
.L_64:
        /*0074*/ 	.word	0x00000008
.L_65:


//--------------------- .nv.callgraph             --------------------------
	.section	.nv.callgraph,"",@"SHT_CUDA_CALLGRAPH"
	.align	4
	.sectionentsize	8
	.align		4
        /*0000*/ 	.word	0x00000000
	.align		4
        /*0004*/ 	.word	0xffffffff
	.align		4
        /*0008*/ 	.word	0x00000000
	.align		4
        /*000c*/ 	.word	0xfffffffe
	.align		4
        /*0010*/ 	.word	0x00000000
	.align		4
        /*0014*/ 	.word	0xfffffffd
	.align		4
        /*0018*/ 	.word	0x00000000
	.align		4
        /*001c*/ 	.word	0xfffffffc


//--------------------- .text._Z14modulateKernelPdS_i --------------------------
	.section	.text._Z14modulateKernelPdS_i,"ax",@progbits
	.align	128
        .global         _Z14modulateKernelPdS_i
        .type           _Z14modulateKernelPdS_i,@function
        .size           _Z14modulateKernelPdS_i,(.L_x_23 - _Z14modulateKernelPdS_i)
        .other          _Z14modulateKernelPdS_i,@"STO_CUDA_ENTRY STV_DEFAULT"
_Z14modulateKernelPdS_i:
.text._Z14modulateKernelPdS_i:
[----:B------:R-:W-:Y:S01]  /*0000*/  LDC R1, c[0x0][0x37c] ;  /* 0x0000df00ff017b82 */ /* 0x000fe20000000800 */
[----:B------:R-:W0:Y:S01]  /*0010*/  LDCU UR4, c[0x0][0x390] ;  /* 0x00007200ff0477ac */ /* 0x000e220008000800 */
[----:B------:R-:W1:Y:S06]  /*0020*/  S2R R11, SR_TID.X ;  /* 0x00000000000b7919 */ /* 0x000e6c0000002100 */
[----:B------:R-:W1:Y:S01]  /*0030*/  LDC R0, c[0x0][0x360] ;  /* 0x0000d800ff007b82 */ /* 0x000e620000000800 */
[----:B------:R-:W2:Y:S01]  /*0040*/  LDCU UR5, c[0x0][0x370] ;  /* 0x00006e00ff0577ac */ /* 0x000ea20008000800 */
[----:B0-----:R-:W0:Y:S06]  /*0050*/  I2F.F64 R6, UR4 ;  /* 0x0000000400067d12 */ /* 0x001e2c0008201c00 */
[----:B------:R-:W1:Y:S02]  /*0060*/  S2UR UR4, SR_CTAID.X ;  /* 0x00000000000479c3 */ /* 0x000e640000002500 */
[----:B0-----:R-:W0:Y:S01]  /*0070*/  MUFU.RCP64H R3, R7 ;  /* 0x0000000700037308 */ /* 0x001e220000001800 */
[----:B------:R-:W-:-:S05]  /*0080*/  VIADD R2, R7, 0x300402 ;  /* 0x0030040207027836 */ /* 0x000fca0000000000 */
[----:B------:R-:W-:Y:S01]  /*0090*/  FSETP.GEU.AND P0, PT, |R2|, 5.8789094863358348022e-39, PT ;  /* 0x004004020200780b */ /* 0x000fe20003f0e200 */
[----:B0-----:R-:W-:-:S08]  /*00a0*/  DFMA R4, -R6, R2, 1 ;  /* 0x3ff000000604742b */ /* 0x001fd00000000102 */
[----:B------:R-:W-:-:S08]  /*00b0*/  DFMA R4, R4, R4, R4 ;  /* 0x000000040404722b */ /* 0x000fd00000000004 */
[----:B------:R-:W-:-:S08]  /*00c0*/  DFMA R4, R2, R4, R2 ;  /* 0x000000040204722b */ /* 0x000fd00000000002 */
[----:B------:R-:W-:-:S08]  /*00d0*/  DFMA R8, -R6, R4, 1 ;  /* 0x3ff000000608742b */ /* 0x000fd00000000104 */
[----:B------:R-:W-:Y:S01]  /*00e0*/  DFMA R2, R4, R8, R4 ;  /* 0x000000080402722b */ /* 0x000fe20000000004 */
[C---:B-1----:R-:W-:Y:S02]  /*00f0*/  IMAD R5, R0.reuse, UR4, R11 ;  /* 0x0000000400057c24 */ /* 0x042fe4000f8e020b */
[----:B--2---:R-:W-:Y:S01]  /*0100*/  IMAD R0, R0, UR5, RZ ;  /* 0x0000000500007c24 */ /* 0x004fe2000f8e02ff */
[----:B------:R-:W-:Y:S07]  /*0110*/  @P0 BRA `(.L_x_0) ;  /* 0x0000000000180947 */ /* 0x000fee0003800000 */
[----:B------:R-:W-:-:S05]  /*0120*/  LOP3.LUT R2, R7, 0x7fffffff, RZ, 0xc0, !PT ;  /* 0x7fffffff07027812 */ /* 0x000fca00078ec0ff */
[----:B------:R-:W-:Y:S01]  /*0130*/  VIADD R10, R2, 0xfff00000 ;  /* 0xfff00000020a7836 */ /* 0x000fe20000000000 */
[----:B------:R-:W-:-:S07]  /*0140*/  MOV R2, 0x160 ;  /* 0x0000016000027802 */ /* 0x000fce0000000f00 */
[----:B------:R-:W-:Y:S05]  /*0150*/  CALL.REL.NOINC `($__internal_0_$__cuda_sm20_dblrcp_rn_slowpath_v3) ;  /* 0x00000004005c7944 */ /* 0x000fea0003c00000 */
[----:B------:R-:W-:Y:S01]  /*0160*/  MOV R2, R8 ;  /* 0x0000000800027202 */ /* 0x000fe20000000f00 */
[----:B------:R-:W-:-:S07]  /*0170*/  IMAD.MOV.U32 R3, RZ, RZ, R9 ;  /* 0x000000ffff037224 */ /* 0x000fce00078e0009 */
.L_x_0:
[----:B------:R-:W0:Y:S02]  /*0180*/  LDCU UR6, c[0x0][0x390] ;  /* 0x00007200ff0677ac */ /* 0x000e240008000800 */
[----:B0-----:R-:W-:-:S13]  /*0190*/  ISETP.GE.AND P0, PT, R5, UR6, PT ;  /* 0x0000000605007c0c */ /* 0x001fda000bf06270 */
[----:B------:R-:W-:Y:S05]  /*01a0*/  @P0 EXIT ;  /* 0x000000000000094d */ /* 0x000fea0003800000 */
[----:B------:R-:W0:Y:S01]  /*01b0*/  I2F.U32.RP R10, R0 ;  /* 0x00000000000a7306 */ /* 0x000e220000209000 */
[C---:B------:R-:W-:Y:S01]  /*01c0*/  IMAD.IADD R4, R0.reuse, 0x1, R5 ;  /* 0x0000000100047824 */ /* 0x040fe200078e0205 */
[----:B------:R-:W-:Y:S01]  /*01d0*/  IADD3 R11, PT, PT, RZ, -R0, RZ ;  /* 0x80000000ff0b7210 */ /* 0x000fe20007ffe0ff */
[----:B------:R-:W1:Y:S01]  /*01e0*/  LDCU.64 UR4, c[0x0][0x358] ;  /* 0x00006b00ff0477ac */ /* 0x000e620008000a00 */
[----:B------:R-:W-:Y:S01]  /*01f0*/  ISETP.NE.U32.AND P2, PT, R0, RZ, PT ;  /* 0x000000ff0000720c */ /* 0x000fe20003f45070 */
[----:B------:R-:W-:Y:S01]  /*0200*/  BSSY.RECONVERGENT B0, `(.L_x_1) ;  /* 0x0000029000007945 */ /* 0x000fe20003800200 */
[C---:B------:R-:W-:Y:S02]  /*0210*/  ISETP.GE.AND P0, PT, R4.reuse, UR6, PT ;  /* 0x0000000604007c0c */ /* 0x040fe4000bf06270 */
[----:B------:R-:W-:Y:S02]  /*0220*/  VIMNMX R9, PT, PT, R4, UR6, !PT ;  /* 0x0000000604097c48 */ /* 0x000fe4000ffe0100 */
[----:B------:R-:W-:-:S04]  /*0230*/  SEL R8, RZ, 0x1, P0 ;  /* 0x00000001ff087807 */ /* 0x000fc80000000000 */
[----:B------:R-:W-:Y:S01]  /*0240*/  IADD3 R9, PT, PT, R9, -R4, -R8 ;  /* 0x8000000409097210 */ /* 0x000fe20007ffe808 */
[----:B0-----:R-:W0:Y:S02]  /*0250*/  MUFU.RCP R10, R10 ;  /* 0x0000000a000a7308 */ /* 0x001e240000001000 */
[----:B0-----:R-:W-:-:S06]  /*0260*/  VIADD R6, R10, 0xffffffe ;  /* 0x0ffffffe0a067836 */ /* 0x001fcc0000000000 */
[----:B------:R0:W2:Y:S02]  /*0270*/  F2I.FTZ.U32.TRUNC.NTZ R7, R6 ;  /* 0x0000000600077305 */ /* 0x0000a4000021f000 */
[----:B0-----:R-:W-:Y:S02]  /*0280*/  IMAD.MOV.U32 R6, RZ, RZ, RZ ;  /* 0x000000ffff067224 */ /* 0x001fe400078e00ff */
[----:B--2---:R-:W-:-:S04]  /*0290*/  IMAD R11, R11, R7, RZ ;  /* 0x000000070b0b7224 */ /* 0x004fc800078e02ff */
[----:B------:R-:W-:-:S06]  /*02a0*/  IMAD.HI.U32 R10, R7, R11, R6 ;  /* 0x0000000b070a7227 */ /* 0x000fcc00078e0006 */
[----:B------:R-:W-:-:S05]  /*02b0*/  IMAD.HI.U32 R7, R10, R9, RZ ;  /* 0x000000090a077227 */ /* 0x000fca00078e00ff */
[----:B------:R-:W-:-:S05]  /*02c0*/  IADD3 R4, PT, PT, -R7, RZ, RZ ;  /* 0x000000ff07047210 */ /* 0x000fca0007ffe1ff */
[----:B------:R-:W-:-:S05]  /*02d0*/  IMAD R9, R0, R4, R9 ;  /* 0x0000000400097224 */ /* 0x000fca00078e0209 */
[----:B------:R-:W-:-:S13]  /*02e0*/  ISETP.GE.U32.AND P0, PT, R9, R0, PT ;  /* 0x000000000900720c */ /* 0x000fda0003f06070 */
[----:B------:R-:W-:Y:S02]  /*02f0*/  @P0 IMAD.IADD R9, R9, 0x1, -R0 ;  /* 0x0000000109090824 */ /* 0x000fe400078e0a00 */
[----:B------:R-:W-:-:S03]  /*0300*/  @P0 VIADD R7, R7, 0x1 ;  /* 0x0000000107070836 */ /* 0x000fc60000000000 */
[----:B------:R-:W-:-:S13]  /*0310*/  ISETP.GE.U32.AND P1, PT, R9, R0, PT ;  /* 0x000000000900720c */ /* 0x000fda0003f26070 */
[----:B------:R-:W-:Y:S02]  /*0320*/  @P1 IADD3 R7, PT, PT, R7, 0x1, RZ ;  /* 0x0000000107071810 */ /* 0x000fe40007ffe0ff */
[----:B------:R-:W-:-:S05]  /*0330*/  @!P2 LOP3.LUT R7, RZ, R0, RZ, 0x33, !PT ;  /* 0x00000000ff07a212 */ /* 0x000fca00078e33ff */
[----:B------:R-:W-:-:S05]  /*0340*/  IMAD.IADD R4, R8, 0x1, R7 ;  /* 0x0000000108047824 */ /* 0x000fca00078e0207 */
[C---:B------:R-:W-:Y:S02]  /*0350*/  LOP3.LUT R6, R4.reuse, 0x3, RZ, 0xc0, !PT ;  /* 0x0000000304067812 */ /* 0x040fe400078ec0ff */
[----:B------:R-:W-:Y:S02]  /*0360*/  ISETP.GE.U32.AND P1, PT, R4, 0x3, PT ;  /* 0x000000030400780c */ /* 0x000fe40003f26070 */
[----:B------:R-:W-:-:S13]  /*0370*/  ISETP.NE.AND P0, PT, R6, 0x3, PT ;  /* 0x000000030600780c */ /* 0x000fda0003f05270 */
[----:B-1----:R-:W-:Y:S05]  /*0380*/  @!P0 BRA `(.L_x_2) ;  /* 0x0000000000408947 */ /* 0x002fea0003800000 */
[----:B------:R-:W0:Y:S01]  /*0390*/  LDC.64 R6, c[0x0][0x380] ;  /* 0x0000e000ff067b82 */ /* 0x000e220000000a00 */
[----:B------:R-:W-:-:S05]  /*03a0*/  VIADD R4, R4, 0x1 ;  /* 0x0000000104047836 */ /* 0x000fca0000000000 */
[----:B------:R-:W-:Y:S02]  /*03b0*/  LOP3.LUT R4, R4, 0x3, RZ, 0xc0, !PT ;  /* 0x0000000304047812 */ /* 0x000fe400078ec0ff */
[----:B------:R-:W1:Y:S02]  /*03c0*/  LDC.64 R8, c[0x0][0x388] ;  /* 0x0000e200ff087b82 */ /* 0x000e640000000a00 */
[----:B------:R-:W-:-:S07]  /*03d0*/  IADD3 R4, PT, PT, -R4, RZ, RZ ;  /* 0x000000ff04047210 */ /* 0x000fce0007ffe1ff */
.L_x_3:
[----:B-1----:R-:W-:-:S06]  /*03e0*/  IMAD.WIDE R12, R5, 0x8, R8 ;  /* 0x00000008050c7825 */ /* 0x002fcc00078e0208 */
[----:B--2---:R-:W2:Y:S01]  /*03f0*/  LDG.E.64 R12, desc[UR4][R12.64] ;  /* 0x000000040c0c7981 */ /* 0x004ea2000c1e1b00 */
[----:B0-----:R-:W-:-:S05]  /*0400*/  IMAD.WIDE R10, R5, 0x8, R6 ;  /* 0x00000008050a7825 */ /* 0x001fca00078e0206 */
[----:B------:R-:W3:Y:S01]  /*0410*/  LDG.E.64 R16, desc[UR4][R10.64] ;  /* 0x000000040a107981 */ /* 0x000ee2000c1e1b00 */
[----:B------:R-:W-:Y:S01]  /*0420*/  VIADD R4, R4, 0x1 ;  /* 0x0000000104047836 */ /* 0x000fe20000000000 */
[----:B------:R-:W-:-:S04]  /*0430*/  IADD3 R5, PT, PT, R0, R5, RZ ;  /* 0x0000000500057210 */ /* 0x000fc80007ffe0ff */
[----:B------:R-:W-:Y:S01]  /*0440*/  ISETP.NE.AND P0, PT, R4, RZ, PT ;  /* 0x000000ff0400720c */ /* 0x000fe20003f05270 */
[----:B--2---:R-:W-:-:S08]  /*0450*/  DMUL R14, R12, R2 ;  /* 0x000000020c0e7228 */ /* 0x004fd00000000000 */
[----:B---3--:R-:W-:-:S07]  /*0460*/  DMUL R14, R14, R16 ;  /* 0x000000100e0e7228 */ /* 0x008fce0000000000 */
[----:B------:R2:W-:Y:S01]  /*0470*/  STG.E.64 desc[UR4][R10.64], R14 ;  /* 0x0000000e0a007986 */ /* 0x0005e2000c101b04 */
[----:B------:R-:W-:Y:S05]  /*0480*/  @P0 BRA `(.L_x_3) ;  /* 0xfffffffc00d40947 */ /* 0x000fea000383ffff */
.L_x_2:
[----:B------:R-:W-:Y:S05]  /*0490*/  BSYNC.RECONVERGENT B0 ;  /* 0x0000000000007941 */ /* 0x000fea0003800200 */
.L_x_1:
[----:B------:R-:W-:Y:S05]  /*04a0*/  @!P1 EXIT ;  /* 0x000000000000994d */ /* 0x000fea0003800000 */
.L_x_4:
[----:B------:R-:W0:Y:S08]  /*04b0*/  LDC.64 R6, c[0x0][0x388] ;  /* 0x0000e200ff067b82 */ /* 0x000e300000000a00 */
[----:B-1----:R-:W1:Y:S01]  /*04c0*/  LDC.64 R8, c[0x0][0x380] ;  /* 0x0000e000ff087b82 */ /* 0x002e620000000a00 */
[----:B0-----:R-:W-:-:S05]  /*04d0*/  IMAD.WIDE R16, R5, 0x8, R6 ;  /* 0x0000000805107825 */ /* 0x001fca00078e0206 */
[----:B------:R-:W3:Y:S01]  /*04e0*/  LDG.E.64 R6, desc[UR4][R16.64] ;  /* 0x0000000410067981 */ /* 0x000ee2000c1e1b00 */
[----:B-1----:R-:W-:-:S05]  /*04f0*/  IMAD.WIDE R22, R5, 0x8, R8 ;  /* 0x0000000805167825 */ /* 0x002fca00078e0208 */
[----:B------:R-:W4:Y:S01]  /*0500*/  LDG.E.64 R8, desc[UR4][R22.64] ;  /* 0x0000000416087981 */ /* 0x000f22000c1e1b00 */
[----:B------:R-:W-:Y:S01]  /*0510*/  IMAD.WIDE R12, R0, 0x8, R22 ;  /* 0x00000008000c7825 */ /* 0x000fe200078e0216 */
[----:B---3--:R-:W-:-:S08]  /*0520*/  DMUL R6, R6, R2 ;  /* 0x0000000206067228 */ /* 0x008fd00000000000 */
[----:B----4-:R-:W-:Y:S01]  /*0530*/  DMUL R6, R6, R8 ;  /* 0x0000000806067228 */ /* 0x010fe20000000000 */
[----:B------:R-:W-:-:S06]  /*0540*/  IMAD.WIDE R8, R0, 0x8, R16 ;  /* 0x0000000800087825 */ /* 0x000fcc00078e0210 */
[----:B------:R0:W-:Y:S04]  /*0550*/  STG.E.64 desc[UR4][R22.64], R6 ;  /* 0x0000000616007986 */ /* 0x0001e8000c101b04 */
[----:B--2---:R-:W2:Y:S04]  /*0560*/  LDG.E.64 R10, desc[UR4][R8.64] ;  /* 0x00000004080a7981 */ /* 0x004ea8000c1e1b00 */
[----:B------:R-:W3:Y:S01]  /*0570*/  LDG.E.64 R14, desc[UR4][R12.64] ;  /* 0x000000040c0e7981 */ /* 0x000ee2000c1e1b00 */
[----:B------:R-:W-:Y:S01]  /*0580*/  IMAD.WIDE R18, R0, 0x8, R12 ;  /* 0x0000000800127825 */ /* 0x000fe200078e020c */
[----:B--2---:R-:W-:-:S08]  /*0590*/  DMUL R10, R10, R2 ;  /* 0x000000020a0a7228 */ /* 0x004fd00000000000 */
[----:B---3--:R-:W-:Y:S01]  /*05a0*/  DMUL R10, R10, R14 ;  /* 0x0000000e0a0a7228 */ /* 0x008fe20000000000 */
[----:B------:R-:W-:-:S06]  /*05b0*/  IMAD.WIDE R14, R0, 0x8, R8 ;  /* 0x00000008000e7825 */ /* 0x000fcc00078e0208 */
[----:B------:R1:W-:Y:S04]  /*05c0*/  STG.E.64 desc[UR4][R12.64], R10 ;  /* 0x0000000a0c007986 */ /* 0x0003e8000c101b04 */
[----:B------:R-:W2:Y:S04]  /*05d0*/  LDG.E.64 R16, desc[UR4][R14.64] ;  /* 0x000000040e107981 */ /* 0x000ea8000c1e1b00 */
[----:B------:R-:W3:Y:S01]  /*05e0*/  LDG.E.64 R20, desc[UR4][R18.64] ;  /* 0x0000000412147981 */ /* 0x000ee2000c1e1b00 */
[----:B0-----:R-:W-:Y:S01]  /*05f0*/  IMAD.WIDE R6, R0, 0x8, R14 ;  /* 0x0000000800067825 */ /* 0x001fe200078e020e */
[----:B--2---:R-:W-:-:S08]  /*0600*/  DMUL R16, R16, R2 ;  /* 0x0000000210107228 */ /* 0x004fd00000000000 */
[----:B---3--:R-:W-:Y:S01]  /*0610*/  DMUL R16, R16, R20 ;  /* 0x0000001410107228 */ /* 0x008fe20000000000 */
[----:B------:R-:W-:-:S06]  /*0620*/  IMAD.WIDE R20, R0, 0x8, R18 ;  /* 0x0000000800147825 */ /* 0x000fcc00078e0212 */
[----:B------:R1:W-:Y:S04]  /*0630*/  STG.E.64 desc[UR4][R18.64], R16 ;  /* 0x0000001012007986 */ /* 0x0003e8000c101b04 */
[----:B------:R-:W2:Y:S04]  /*0640*/  LDG.E.64 R6, desc[UR4][R6.64] ;  /* 0x0000000406067981 */ /* 0x000ea8000c1e1b00 */
[----:B------:R-:W3:Y:S01]  /*0650*/  LDG.E.64 R22, desc[UR4][R20.64] ;  /* 0x0000000414167981 */ /* 0x000ee2000c1e1b00 */
[----:B------:R-:W-:-:S05]  /*0660*/  IMAD R5, R0, 0x4, R5 ;  /* 0x0000000400057824 */ /* 0x000fca00078e0205 */
[----:B------:R-:W-:Y:S01]  /*0670*/  ISETP.GE.AND P0, PT, R5, UR6, PT ;  /* 0x0000000605007c0c */ /* 0x000fe2000bf06270 */
[----:B--2---:R-:W-:-:S08]  /*0680*/  DMUL R8, R6, R2 ;  /* 0x0000000206087228 */ /* 0x004fd00000000000 */
[----:B---3--:R-:W-:-:S07]  /*0690*/  DMUL R8, R8, R22 ;  /* 0x0000001608087228 */ /* 0x008fce0000000000 */
[----:B------:R1:W-:Y:S01]  /*06a0*/  STG.E.64 desc[UR4][R20.64], R8 ;  /* 0x0000000814007986 */ /* 0x0003e2000c101b04 */
[----:B------:R-:W-:Y:S05]  /*06b0*/  @!P0 BRA `(.L_x_4) ;  /* 0xfffffffc007c8947 */ /* 0x000fea000383ffff */
[----:B------:R-:W-:Y:S05]  /*06c0*/  EXIT ;  /* 0x000000000000794d */ /* 0x000fea0003800000 */
        .weak           $__internal_0_$__cuda_sm20_dblrcp_rn_slowpath_v3
        .type           $__internal_0_$__cuda_sm20_dblrcp_rn_slowpath_v3,@function
        .size           $__internal_0_$__cuda_sm20_dblrcp_rn_slowpath_v3,(.L_x_23 - $__internal_0_$__cuda_sm20_dblrcp_rn_slowpath_v3)
$__internal_0_$__cuda_sm20_dblrcp_rn_slowpath_v3:
[----:B------:R-:W-:-:S14]  /*06d0*/  DSETP.GTU.AND P0, PT, |R6|, +INF , PT ;  /* 0x7ff000000600742a */ /* 0x000fdc0003f0c200 */
[----:B------:R-:W-:Y:S05]  /*06e0*/  @P0 BRA `(.L_x_5) ;  /* 0x00000000007c0947 */ /* 0x000fea0003800000 */
[----:B------:R-:W-:-:S04]  /*06f0*/  LOP3.LUT R3, R7, 0x7fffffff, RZ, 0xc0, !PT ;  /* 0x7fffffff07037812 */ /* 0x000fc800078ec0ff */
[----:B------:R-:W-:-:S04]  /*0700*/  IADD3 R4, PT, PT, R3, -0x1, RZ ;  /* 0xffffffff03047810 */ /* 0x000fc80007ffe0ff */
[----:B------:R-:W-:-:S13]  /*0710*/  ISETP.GE.U32.AND P0, PT, R4, 0x7fefffff, PT ;  /* 0x7fefffff0400780c */ /* 0x000fda0003f06070 */
[----:B------:R-:W-:Y:S01]  /*0720*/  @P0 LOP3.LUT R9, R7, 0x7ff00000, RZ, 0x3c, !PT ;  /* 0x7ff0000007090812 */ /* 0x000fe200078e3cff */
[----:B------:R-:W-:Y:S01]  /*0730*/  @P0 IMAD.MOV.U32 R8, RZ, RZ, RZ ;  /* 0x000000ffff080224 */ /* 0x000fe200078e00ff */
[----:B------:R-:W-:Y:S06]  /*0740*/  @P0 BRA `(.L_x_6) ;  /* 0x00000000006c0947 */ /* 0x000fec0003800000 */
[----:B------:R-:W-:-:S13]  /*0750*/  ISETP.GE.U32.AND P0, PT, R3, 0x1000001, PT ;  /* 0x010000010300780c */ /* 0x000fda0003f06070 */
[----:B------:R-:W-:Y:S05]  /*0760*/  @!P0 BRA `(.L_x_7) ;  /* 0x0000000000348947 */ /* 0x000fea0003800000 */
[----:B------:R-:W-:Y:S01]  /*0770*/  IADD3 R9, PT, PT, R7, -0x3fe00000, RZ ;  /* 0xc020000007097810 */ /* 0x000fe20007ffe0ff */
[----:B------:R-:W-:-:S03]  /*0780*/  IMAD.MOV.U32 R8, RZ, RZ, R6 ;  /* 0x000000ffff087224 */ /* 0x000fc600078e0006 */
[----:B------:R-:W0:Y:S03]  /*0790*/  MUFU.RCP64H R11, R9 ;  /* 0x00000009000b7308 */ /* 0x000e260000001800 */
[----:B0-----:R-:W-:-:S08]  /*07a0*/  DFMA R12, -R8, R10, 1 ;  /* 0x3ff00000080c742b */ /* 0x001fd0000000010a */
[----:B------:R-:W-:-:S08]  /*07b0*/  DFMA R12, R12, R12, R12 ;  /* 0x0000000c0c0c722b */ /* 0x000fd0000000000c */
[----:B------:R-:W-:-:S08]  /*07c0*/  DFMA R12, R10, R12, R10 ;  /* 0x0000000c0a0c722b */ /* 0x000fd0000000000a */
[----:B------:R-:W-:-:S08]  /*07d0*/  DFMA R10, -R8, R12, 1 ;  /* 0x3ff00000080a742b */ /* 0x000fd0000000010c */
[----:B------:R-:W-:-:S08]  /*07e0*/  DFMA R10, R12, R10, R12 ;  /* 0x0000000a0c0a722b */ /* 0x000fd0000000000c */
[----:B------:R-:W-:-:S08]  /*07f0*/  DMUL R10, R10, 2.2250738585072013831e-308 ;  /* 0x001000000a0a7828 */ /* 0x000fd00000000000 */
[----:B------:R-:W-:-:S08]  /*0800*/  DFMA R6, -R6, R10, 1 ;  /* 0x3ff000000606742b */ /* 0x000fd0000000010a */
[----:B------:R-:W-:-:S08]  /*0810*/  DFMA R6, R6, R6, R6 ;  /* 0x000000060606722b */ /* 0x000fd00000000006 */
[----:B------:R-:W-:Y:S01]  /*0820*/  DFMA R8, R10, R6, R10 ;  /* 0x000000060a08722b */ /* 0x000fe2000000000a */
[----:B------:R-:W-:Y:S10]  /*0830*/  BRA `(.L_x_6) ;  /* 0x0000000000307947 */ /* 0x000ff40003800000 */
.L_x_7:
[----:B------:R-:W-:Y:S01]  /*0840*/  DMUL R6, R6, 8.11296384146066816958e+31 ;  /* 0x4690000006067828 */ /* 0x000fe20000000000 */
[----:B------:R-:W-:-:S05]  /*0850*/  MOV R8, R10 ;  /* 0x0000000a00087202 */ /* 0x000fca0000000f00 */
[----:B------:R-:W0:Y:S02]  /*0860*/  MUFU.RCP64H R9, R7 ;  /* 0x0000000700097308 */ /* 0x000e240000001800 */
[----:B0-----:R-:W-:-:S08]  /*0870*/  DFMA R10, -R6, R8, 1 ;  /* 0x3ff00000060a742b */ /* 0x001fd00000000108 */
[----:B------:R-:W-:-:S08]  /*0880*/  DFMA R10, R10, R10, R10 ;  /* 0x0000000a0a0a722b */ /* 0x000fd0000000000a */
[----:B------:R-:W-:-:S08]  /*0890*/  DFMA R10, R8, R10, R8 ;  /* 0x0000000a080a722b */ /* 0x000fd00000000008 */
[----:B------:R-:W-:-:S08]  /*08a0*/  DFMA R8, -R6, R10, 1 ;  /* 0x3ff000000608742b */ /* 0x000fd0000000010a */
[----:B------:R-:W-:-:S08]  /*08b0*/  DFMA R8, R10, R8, R10 ;  /* 0x000000080a08722b */ /* 0x000fd0000000000a */
[----:B------:R-:W-:Y:S01]  /*08c0*/  DMUL R8, R8, 8.11296384146066816958e+31 ;  /* 0x4690000008087828 */ /* 0x000fe20000000000 */
[----:B------:R-:W-:Y:S10]  /*08d0*/  BRA `(.L_x_6) ;  /* 0x0000000000087947 */ /* 0x000ff40003800000 */
.L_x_5:
[----:B------:R-:W-:Y:S01]  /*08e0*/  LOP3.LUT R9, R7, 0x80000, RZ, 0xfc, !PT ;  /* 0x0008000007097812 */ /* 0x000fe200078efcff */
[----:B------:R-:W-:-:S07]  /*08f0*/  IMAD.MOV.U32 R8, RZ, RZ, R6 ;  /* 0x000000ffff087224 */ /* 0x000fce00078e0006 */
.L_x_6:
[----:B------:R-:W-:-:S04]  /*0900*/  MOV R3, 0x0 ;  /* 0x0000000000037802 */ /* 0x000fc80000000f00 */
[----:B------:R-:W-:Y:S05]  /*0910*/  RET.REL.NODEC R2 `(_Z14modulateKernelPdS_i) ;  /* 0xfffffff402b87950 */ /* 0x000fea0003c3ffff */
.L_x_8:
[----:B------:R-:W-:-:S00]  /*0920*/  BRA `(.L_x_8) ;  /* 0xfffffffc00fc7947 */ /* 0x000fc0000383ffff */
[----:B------:R-:W-:-:S00]  /*0930*/  NOP ;  /* 0x0000000000007918 */ /* 0x000fc00000000000 */
        /* <DEDUP_REMOVED lines=12> */
.L_x_23:


//--------------------- .text._Z15fwtBatch2KernelPdS_i --------------------------
	.section	.text._Z15fwtBatch2KernelPdS_i,"ax",@progbits
	.align	128
        .global         _Z15fwtBatch2KernelPdS_i
        .type           _Z15fwtBatch2KernelPdS_i,@function
        .size           _Z15fwtBatch2KernelPdS_i,(.L_x_25 - _Z15fwtBatch2KernelPdS_i)
        .other          _Z15fwtBatch2KernelPdS_i,@"STO_CUDA_ENTRY STV_DEFAULT"
_Z15fwtBatch2KernelPdS_i:
.text._Z15fwtBatch2KernelPdS_i:
[----:B------:R-:W-:Y:S01]  /*0000*/  LDC R1, c[0x0][0x37c] ;  /* 0x0000df00ff017b82 */ /* 0x000fe20000000800 */
[----:B------:R-:W0:Y:S07]  /*0010*/  S2R R3, SR_TID.X ;  /* 0x0000000000037919 */ /* 0x000e2e0000002100 */
[----:B------:R-:W0:Y:S01]  /*0020*/  S2UR UR4, SR_CTAID.X ;  /* 0x00000000000479c3 */ /* 0x000e220000002500 */
[----:B------:R-:W1:Y:S07]  /*0030*/  LDCU.128 UR8, c[0x0][0x380] ;  /* 0x00007000ff0877ac */ /* 0x000e6e0008000c00 */
[----:B------:R-:W0:Y:S01]  /*0040*/  LDC R4, c[0x0][0x360] ;  /* 0x0000d800ff047b82 */ /* 0x000e220000000800 */
[----:B------:R-:W2:Y:S07]  /*0050*/  LDCU UR5, c[0x0][0x370] ;  /* 0x00006e00ff0577ac */ /* 0x000eae0008000800 */
[----:B------:R-:W3:Y:S08]  /*0060*/  LDC R0, c[0x0][0x390] ;  /* 0x0000e400ff007b82 */ /* 0x000ef00000000800 */
[----:B------:R-:W4:Y:S01]  /*0070*/  S2UR UR6, SR_CTAID.Y ;  /* 0x00000000000679c3 */ /* 0x000f220000002600 */
[----:B0-----:R-:W-:Y:S01]  /*0080*/  IMAD R2, R4, UR4, R3 ;  /* 0x0000000404027c24 */ /* 0x001fe2000f8e0203 */
[----:B---3--:R-:W-:-:S04]  /*0090*/  IADD3 R3, PT, PT, R0, -0x1, RZ ;  /* 0xffffffff00037810 */ /* 0x008fc80007ffe0ff */
[----:B------:R-:W-:Y:S01]  /*00a0*/  LOP3.LUT R5, R3, R2, RZ, 0xc0, !PT ;  /* 0x0000000203057212 */ /* 0x000fe200078ec0ff */
[----:B--2---:R-:W-:Y:S01]  /*00b0*/  IMAD R3, R4, UR5, RZ ;  /* 0x0000000504037c24 */ /* 0x004fe2000f8e02ff */
[----:B------:R-:W0:Y:S02]  /*00c0*/  LDCU.64 UR4, c[0x0][0x358] ;  /* 0x00006b00ff0477ac */ /* 0x000e240008000a00 */
[----:B------:R-:W-:Y:S01]  /*00d0*/  IADD3 R2, PT, PT, R2, -R5, RZ ;  /* 0x8000000502027210 */ /* 0x000fe20007ffe0ff */
[----:B----4-:R-:W-:-:S03]  /*00e0*/  IMAD R3, R3, UR6, RZ ;  /* 0x0000000603037c24 */ /* 0x010fc6000f8e02ff */
[----:B------:R-:W-:-:S04]  /*00f0*/  LEA R2, R2, R5, 0x2 ;  /* 0x0000000502027211 */ /* 0x000fc800078e10ff */
[----:B------:R-:W-:-:S04]  /*0100*/  LEA R3, P0, R3, R2, 0x2 ;  /* 0x0000000203037211 */ /* 0x000fc800078010ff */
[----:B------:R-:W-:Y:S02]  /*0110*/  LEA.HI.X.SX32 R4, R2, RZ, 0x1, P0 ;  /* 0x000000ff02047211 */ /* 0x000fe400000f0eff */
[C---:B------:R-:W-:Y:S02]  /*0120*/  SHF.L.U32 R2, R3.reuse, 0x3, RZ ;  /* 0x0000000303027819 */ /* 0x040fe400000006ff */
[----:B------:R-:W-:Y:S02]  /*0130*/  SHF.L.U64.HI R3, R3, 0x3, R4 ;  /* 0x0000000303037819 */ /* 0x000fe40000010204 */
[----:B-1----:R-:W-:-:S04]  /*0140*/  IADD3 R6, P0, PT, R2, UR10, RZ ;  /* 0x0000000a02067c10 */ /* 0x002fc8000ff1e0ff */
[----:B------:R-:W-:-:S03]  /*0150*/  IADD3.X R7, PT, PT, R3, UR11, RZ, P0, !PT ;  /* 0x0000000b03077c10 */ /* 0x000fc600087fe4ff */
[----:B------:R-:W-:-:S03]  /*0160*/  IMAD.WIDE R8, R0, 0x8, R6 ;  /* 0x0000000800087825 */ /* 0x000fc600078e0206 */
[----:B0-----:R-:W2:Y:S01]  /*0170*/  LDG.E.64 R6, desc[UR4][R6.64] ;  /* 0x0000000406067981 */ /* 0x001ea2000c1e1b00 */
[----:B------:R-:W-:-:S03]  /*0180*/  IMAD.WIDE R10, R0, 0x8, R8 ;  /* 0x00000008000a7825 */ /* 0x000fc600078e0208 */
[----:B------:R-:W3:Y:S01]  /*0190*/  LDG.E.64 R8, desc[UR4][R8.64] ;  /* 0x0000000408087981 */ /* 0x000ee2000c1e1b00 */
[----:B------:R-:W-:-:S03]  /*01a0*/  IMAD.WIDE R12, R0, 0x8, R10 ;  /* 0x00000008000c7825 */ /* 0x000fc600078e020a */
[----:B------:R-:W2:Y:S04]  /*01b0*/  LDG.E.64 R10, desc[UR4][R10.64] ;  /* 0x000000040a0a7981 */ /* 0x000ea8000c1e1b00 */
[----:B------:R-:W3:Y:S01]  /*01c0*/  LDG.E.64 R12, desc[UR4][R12.64] ;  /* 0x000000040c0c7981 */ /* 0x000ee2000c1e1b00 */
[----:B------:R-:W-:-:S04]  /*01d0*/  IADD3 R2, P0, PT, R2, UR8, RZ ;  /* 0x0000000802027c10 */ /* 0x000fc8000ff1e0ff */
[----:B------:R-:W-:-:S03]  /*01e0*/  IADD3.X R3, PT, PT, R3, UR9, RZ, P0, !PT ;  /* 0x0000000903037c10 */ /* 0x000fc600087fe4ff */
[----:B------:R-:W-:-:S04]  /*01f0*/  IMAD.WIDE R4, R0, 0x8, R2 ;  /* 0x0000000800047825 */ /* 0x000fc800078e0202 */
[C---:B------:R-:W-:Y:S01]  /*0200*/  IMAD.WIDE R22, R0.reuse, 0x8, R4 ;  /* 0x0000000800167825 */ /* 0x040fe200078e0204 */
[C-C-:B--2---:R-:W-:Y:S02]  /*0210*/  DADD R14, R6.reuse, R10.reuse ;  /* 0x00000000060e7229 */ /* 0x144fe4000000000a */
[----:B------:R-:W-:Y:S02]  /*0220*/  DADD R16, R6, -R10 ;  /* 0x0000000006107229 */ /* 0x000fe4000000080a */
[C-C-:B---3--:R-:W-:Y:S02]  /*0230*/  DADD R18, R8.reuse, R12.reuse ;  /* 0x0000000008127229 */ /* 0x148fe4000000000c */
[----:B------:R-:W-:Y:S01]  /*0240*/  DADD R20, R8, -R12 ;  /* 0x0000000008147229 */ /* 0x000fe2000000080c */
[----:B------:R-:W-:-:S05]  /*0250*/  IMAD.WIDE R10, R0, 0x8, R22 ;  /* 0x00000008000a7825 */ /* 0x000fca00078e0216 */
[C-C-:B------:R-:W-:Y:S02]  /*0260*/  DADD R6, R14.reuse, R18.reuse ;  /* 0x000000000e067229 */ /* 0x140fe40000000012 */
[----:B------:R-:W-:Y:S02]  /*0270*/  DADD R14, R14, -R18 ;  /* 0x000000000e0e7229 */ /* 0x000fe40000000812 */
[C-C-:B------:R-:W-:Y:S02]  /*0280*/  DADD R8, R16.reuse, R20.reuse ;  /* 0x0000000010087229 */ /* 0x140fe40000000014 */
[----:B------:R-:W-:Y:S01]  /*0290*/  DADD R16, R16, -R20 ;  /* 0x0000000010107229 */ /* 0x000fe20000000814 */
[----:B------:R-:W-:Y:S04]  /*02a0*/  STG.E.64 desc[UR4][R2.64], R6 ;  /* 0x0000000602007986 */ /* 0x000fe8000c101b04 */
[----:B------:R-:W-:Y:S04]  /*02b0*/  STG.E.64 desc[UR4][R4.64], R14 ;  /* 0x0000000e04007986 */ /* 0x000fe8000c101b04 */
[----:B------:R-:W-:Y:S04]  /*02c0*/  STG.E.64 desc[UR4][R22.64], R8 ;  /* 0x0000000816007986 */ /* 0x000fe8000c101b04 */
[----:B------:R-:W-:Y:S01]  /*02d0*/  STG.E.64 desc[UR4][R10.64], R16 ;  /* 0x000000100a007986 */ /* 0x000fe2000c101b04 */
[----:B------:R-:W-:Y:S05]  /*02e0*/  EXIT ;  /* 0x000000000000794d */ /* 0x000fea0003800000 */
.L_x_9:
        /* <DEDUP_REMOVED lines=9> */
.L_x_25:


//--------------------- .text._Z15fwtBatch1KernelPdS_i --------------------------
	.section	.text._Z15fwtBatch1KernelPdS_i,"ax",@progbits
	.align	128
        .global         _Z15fwtBatch1KernelPdS_i
        .type           _Z15fwtBatch1KernelPdS_i,@function
        .size           _Z15fwtBatch1KernelPdS_i,(.L_x_26 - _Z15fwtBatch1KernelPdS_i)
        .other          _Z15fwtBatch1KernelPdS_i,@"STO_CUDA_ENTRY STV_DEFAULT"
_Z15fwtBatch1KernelPdS_i:
.text._Z15fwtBatch1KernelPdS_i:
[----:B------:R-:W-:Y:S01]  /*0000*/  LDC R1, c[0x0][0x37c] ;  /* 0x0000df00ff017b82 */ /* 0x000fe20000000800 */
[----:B------:R-:W0:Y:S01]  /*0010*/  S2R R0, SR_TID.X ;  /* 0x0000000000007919 */ /* 0x000e220000002100 */
[----:B------:R-:W1:Y:S06]  /*0020*/  LDCU UR10, c[0x0][0x390] ;  /* 0x00007200ff0a77ac */ /* 0x000e6c0008000800 */
[----:B------:R-:W2:Y:S01]  /*0030*/  S2UR UR5, SR_CTAID.X ;  /* 0x00000000000579c3 */ /* 0x000ea20000002500 */
[----:B------:R-:W-:Y:S01]  /*0040*/  BSSY.RECONVERGENT B0, `(.L_x_10) ;  /* 0x0000018000007945 */ /* 0x000fe20003800200 */
[----:B------:R-:W-:Y:S01]  /*0050*/  UMOV UR4, 0x1 ;  /* 0x0000000100047882 */ /* 0x000fe20000000000 */
[----:B------:R-:W3:Y:S01]  /*0060*/  LDCU.64 UR8, c[0x0][0x358] ;  /* 0x00006b00ff0877ac */ /* 0x000ee20008000a00 */
[----:B------:R-:W4:Y:S01]  /*0070*/  LDCU.64 UR6, c[0x0][0x388] ;  /* 0x00007100ff0677ac */ /* 0x000f220008000a00 */
[----:B-1----:R-:W-:-:S02]  /*0080*/  USHF.L.U32 UR4, UR4, UR10, URZ ;  /* 0x0000000a04047299 */ /* 0x002fc400080006ff */
[----:B--2---:R-:W-:-:S04]  /*0090*/  USHF.L.U32 UR5, UR5, UR10, URZ ;  /* 0x0000000a05057299 */ /* 0x004fc800080006ff */
[----:B------:R-:W-:Y:S01]  /*00a0*/  USHF.R.S32.HI UR11, URZ, 0x1f, UR5 ;  /* 0x0000001fff0b7899 */ /* 0x000fe20008011405 */
[----:B0-----:R-:W-:-:S13]  /*00b0*/  ISETP.GE.AND P0, PT, R0, UR4, PT ;  /* 0x0000000400007c0c */ /* 0x001fda000bf06270 */
[----:B---34-:R-:W-:Y:S05]  /*00c0*/  @P0 BRA `(.L_x_11) ;  /* 0x00000000003c0947 */ /* 0x018fea0003800000 */
[----:B------:R-:W0:Y:S01]  /*00d0*/  S2R R3, SR_CgaCtaId ;  /* 0x0000000000037919 */ /* 0x000e220000008800 */
[----:B------:R-:W1:Y:S01]  /*00e0*/  LDC R6, c[0x0][0x360] ;  /* 0x0000d800ff067b82 */ /* 0x000e620000000800 */
[----:B------:R-:W-:Y:S01]  /*00f0*/  MOV R2, 0x400 ;  /* 0x0000040000027802 */ /* 0x000fe20000000f00 */
[----:B------:R-:W-:-:S03]  /*0100*/  IMAD.MOV.U32 R5, RZ, RZ, R0 ;  /* 0x000000ffff057224 */ /* 0x000fc600078e0000 */
[----:B0-----:R-:W-:-:S07]  /*0110*/  LEA R4, R3, R2, 0x18 ;  /* 0x0000000203047211 */ /* 0x001fce00078ec0ff */
.L_x_12:
[----:B0-----:R-:W-:-:S04]  /*0120*/  IADD3 R3, P0, PT, R5, UR5, RZ ;  /* 0x0000000505037c10 */ /* 0x001fc8000ff1e0ff */
[----:B------:R-:W-:Y:S02]  /*0130*/  LEA.HI.X.SX32 R8, R5, UR11, 0x1, P0 ;  /* 0x0000000b05087c11 */ /* 0x000fe400080f0eff */
[----:B------:R-:W-:-:S04]  /*0140*/  LEA R2, P0, R3, UR6, 0x3 ;  /* 0x0000000603027c11 */ /* 0x000fc8000f8018ff */
[----:B------:R-:W-:-:S06]  /*0150*/  LEA.HI.X R3, R3, UR7, R8, 0x3, P0 ;  /* 0x0000000703037c11 */ /* 0x000fcc00080f1c08 */
[----:B------:R-:W2:Y:S01]  /*0160*/  LDG.E.64 R2, desc[UR8][R2.64] ;  /* 0x0000000802027981 */ /* 0x000ea2000c1e1b00 */
[----:B------:R-:W-:Y:S02]  /*0170*/  IMAD R7, R5, 0x8, R4 ;  /* 0x0000000805077824 */ /* 0x000fe400078e0204 */
[----:B-1----:R-:W-:-:S05]  /*0180*/  IMAD.IADD R5, R6, 0x1, R5 ;  /* 0x0000000106057824 */ /* 0x002fca00078e0205 */
[----:B------:R-:W-:Y:S01]  /*0190*/  ISETP.GE.AND P0, PT, R5, UR4, PT ;  /* 0x0000000405007c0c */ /* 0x000fe2000bf06270 */
[----:B--2---:R0:W-:-:S12]  /*01a0*/  STS.64 [R7], R2 ;  /* 0x0000000207007388 */ /* 0x0041d80000000a00 */
[----:B------:R-:W-:Y:S05]  /*01b0*/  @!P0 BRA `(.L_x_12) ;  /* 0xfffffffc00d88947 */ /* 0x000fea000383ffff */
.L_x_11:
[----:B------:R-:W-:Y:S05]  /*01c0*/  BSYNC.RECONVERGENT B0 ;  /* 0x0000000000007941 */ /* 0x000fea0003800200 */
.L_x_10:
[----:B------:R-:W-:Y:S01]  /*01d0*/  ULOP3.LUT UR6, UR10, 0x1, URZ, 0xc0, !UPT ;  /* 0x000000010a067892 */ /* 0x000fe2000f8ec0ff */
[----:B0-----:R-:W-:-:S03]  /*01e0*/  IMAD.U32 R2, RZ, RZ, UR4 ;  /* 0x00000004ff027e24 */ /* 0x001fc6000f8e00ff */
[----:B------:R-:W-:-:S09]  /*01f0*/  UISETP.NE.U32.AND UP0, UPT, UR6, 0x1, UPT ;  /* 0x000000010600788c */ /* 0x000fd2000bf05070 */
[----:B------:R-:W-:Y:S05]  /*0200*/  BRA.U UP0, `(.L_x_13) ;  /* 0x00000009000c7547 */ /* 0x000fea000b800000 */
[----:B------:R-:W-:Y:S01]  /*0210*/  USHF.R.S32.HI UR6, URZ, 0x1, UR4 ;  /* 0x00000001ff067899 */ /* 0x000fe20008011404 */
[----:B------:R-:W-:Y:S05]  /*0220*/  BAR.SYNC.DEFER_BLOCKING 0x0 ;  /* 0x0000000000007b1d */ /* 0x000fea0000010000 */
[----:B------:R-:W-:Y:S01]  /*0230*/  ISETP.GE.AND P0, PT, R0, UR6, PT ;  /* 0x0000000600007c0c */ /* 0x000fe2000bf06270 */
[----:B------:R-:W-:Y:S01]  /*0240*/  BSSY.RECONVERGENT B0, `(.L_x_13) ;  /* 0x000007f000007945 */ /* 0x000fe20003800200 */
[----:B------:R-:W-:-:S11]  /*0250*/  MOV R2, UR6 ;  /* 0x0000000600027c02 */ /* 0x000fd60008000f00 */
[----:B------:R-:W-:Y:S05]  /*0260*/  @P0 BRA `(.L_x_14) ;  /* 0x0000000400f00947 */ /* 0x000fea0003800000 */
[----:B------:R-:W0:Y:S01]  /*0270*/  LDC R3, c[0x0][0x360] ;  /* 0x0000d800ff037b82 */ /* 0x000e220000000800 */
[----:B------:R-:W-:Y:S01]  /*0280*/  BSSY.RECONVERGENT B1, `(.L_x_15) ;  /* 0x0000038000017945 */ /* 0x000fe20003800200 */
[----:B------:R-:W-:Y:S01]  /*0290*/  IMAD.MOV.U32 R24, RZ, RZ, R0 ;  /* 0x000000ffff187224 */ /* 0x000fe200078e0000 */
[----:B0-----:R-:W0:Y:S01]  /*02a0*/  I2F.U32.RP R9, R3 ;  /* 0x0000000300097306 */ /* 0x001e220000209000 */
[----:B------:R-:W-:Y:S01]  /*02b0*/  IMAD.IADD R7, R0, 0x1, R3 ;  /* 0x0000000100077824 */ /* 0x000fe200078e0203 */
[----:B------:R-:W-:-:S04]  /*02c0*/  ISETP.NE.U32.AND P2, PT, R3, RZ, PT ;  /* 0x000000ff0300720c */ /* 0x000fc80003f45070 */
[----:B------:R-:W-:Y:S02]  /*02d0*/  ISETP.GE.U32.AND P0, PT, R7, R2, PT ;  /* 0x000000020700720c */ /* 0x000fe40003f06070 */
[----:B------:R-:W-:Y:S01]  /*02e0*/  VIMNMX.U32 R6, PT, PT, R2, R7, !PT ;  /* 0x0000000702067248 */ /* 0x000fe20007fe0000 */
[----:B0-----:R-:W0:Y:S02]  /*02f0*/  MUFU.RCP R9, R9 ;  /* 0x0000000900097308 */ /* 0x001e240000001000 */
[----:B0-----:R-:W-:-:S06]  /*0300*/  VIADD R4, R9, 0xffffffe ;  /* 0x0ffffffe09047836 */ /* 0x001fcc0000000000 */
[----:B------:R0:W1:Y:S02]  /*0310*/  F2I.FTZ.U32.TRUNC.NTZ R5, R4 ;  /* 0x0000000400057305 */ /* 0x000064000021f000 */
[----:B0-----:R-:W-:Y:S02]  /*0320*/  IMAD.MOV.U32 R4, RZ, RZ, RZ ;  /* 0x000000ffff047224 */ /* 0x001fe400078e00ff */
[----:B-1----:R-:W-:-:S04]  /*0330*/  IMAD.MOV R8, RZ, RZ, -R5 ;  /* 0x000000ffff087224 */ /* 0x002fc800078e0a05 */
[----:B------:R-:W-:Y:S01]  /*0340*/  IMAD R11, R8, R3, RZ ;  /* 0x00000003080b7224 */ /* 0x000fe200078e02ff */
[----:B------:R-:W-:-:S03]  /*0350*/  SEL R8, RZ, 0x1, P0 ;  /* 0x00000001ff087807 */ /* 0x000fc60000000000 */
[----:B------:R-:W-:Y:S01]  /*0360*/  IMAD.HI.U32 R5, R5, R11, R4 ;  /* 0x0000000b05057227 */ /* 0x000fe200078e0004 */
[----:B------:R-:W-:-:S05]  /*0370*/  IADD3 R6, PT, PT, R6, -R7, -R8 ;  /* 0x8000000706067210 */ /* 0x000fca0007ffe808 */
[----:B------:R-:W-:-:S05]  /*0380*/  IMAD.HI.U32 R5, R5, R6, RZ ;  /* 0x0000000605057227 */ /* 0x000fca00078e00ff */
[----:B------:R-:W-:-:S05]  /*0390*/  IADD3 R4, PT, PT, -R5, RZ, RZ ;  /* 0x000000ff05047210 */ /* 0x000fca0007ffe1ff */
[----:B------:R-:W-:-:S05]  /*03a0*/  IMAD R6, R3, R4, R6 ;  /* 0x0000000403067224 */ /* 0x000fca00078e0206 */
[----:B------:R-:W-:-:S13]  /*03b0*/  ISETP.GE.U32.AND P0, PT, R6, R3, PT ;  /* 0x000000030600720c */ /* 0x000fda0003f06070 */
[----:B------:R-:W-:Y:S02]  /*03c0*/  @P0 IMAD.IADD R6, R6, 0x1, -R3 ;  /* 0x0000000106060824 */ /* 0x000fe400078e0a03 */
[----:B------:R-:W-:-:S03]  /*03d0*/  @P0 VIADD R5, R5, 0x1 ;  /* 0x0000000105050836 */ /* 0x000fc60000000000 */
[----:B------:R-:W-:-:S13]  /*03e0*/  ISETP.GE.U32.AND P1, PT, R6, R3, PT ;  /* 0x000000030600720c */ /* 0x000fda0003f26070 */
[----:B------:R-:W-:Y:S01]  /*03f0*/  @P1 VIADD R5, R5, 0x1 ;  /* 0x0000000105051836 */ /* 0x000fe20000000000 */
[----:B------:R-:W-:-:S05]  /*0400*/  @!P2 LOP3.LUT R5, RZ, R3, RZ, 0x33, !PT ;  /* 0x00000003ff05a212 */ /* 0x000fca00078e33ff */
[----:B------:R-:W-:-:S05]  /*0410*/  IMAD.IADD R5, R8, 0x1, R5 ;  /* 0x0000000108057824 */ /* 0x000fca00078e0205 */
[C---:B------:R-:W-:Y:S02]  /*0420*/  LOP3.LUT R4, R5.reuse, 0x3, RZ, 0xc0, !PT ;  /* 0x0000000305047812 */ /* 0x040fe400078ec0ff */
[----:B------:R-:W-:Y:S02]  /*0430*/  ISETP.GE.U32.AND P1, PT, R5, 0x3, PT ;  /* 0x000000030500780c */ /* 0x000fe40003f26070 */
[----:B------:R-:W-:Y:S02]  /*0440*/  ISETP.NE.AND P0, PT, R4, 0x3, PT ;  /* 0x000000030400780c */ /* 0x000fe40003f05270 */
[----:B------:R-:W-:-:S11]  /*0450*/  IADD3 R4, PT, PT, R2, -0x1, RZ ;  /* 0xffffffff02047810 */ /* 0x000fd60007ffe0ff */
[----:B------:R-:W-:Y:S05]  /*0460*/  @!P0 BRA `(.L_x_16) ;  /* 0x0000000000648947 */ /* 0x000fea0003800000 */
[----:B------:R-:W0:Y:S01]  /*0470*/  S2UR UR7, SR_CgaCtaId ;  /* 0x00000000000779c3 */ /* 0x000e220000008800 */
[----:B------:R-:W-:Y:S01]  /*0480*/  VIADD R5, R5, 0x1 ;  /* 0x0000000105057836 */ /* 0x000fe20000000000 */
[----:B------:R-:W-:Y:S01]  /*0490*/  UMOV UR6, 0x400 ;  /* 0x0000040000067882 */ /* 0x000fe20000000000 */
[----:B------:R-:W-:Y:S02]  /*04a0*/  IMAD.MOV.U32 R14, RZ, RZ, 0x4 ;  /* 0x00000004ff0e7424 */ /* 0x000fe400078e00ff */
[----:B------:R-:W-:Y:S01]  /*04b0*/  IMAD.MOV.U32 R24, RZ, RZ, R0 ;  /* 0x000000ffff187224 */ /* 0x000fe200078e0000 */
[----:B------:R-:W-:Y:S02]  /*04c0*/  LOP3.LUT R5, R5, 0x3, RZ, 0xc0, !PT ;  /* 0x0000000305057812 */ /* 0x000fe400078ec0ff */
[----:B------:R-:W-:Y:S02]  /*04d0*/  SHF.L.U32 R14, R14, UR10, RZ ;  /* 0x0000000a0e0e7c19 */ /* 0x000fe400080006ff */
[----:B------:R-:W-:Y:S01]  /*04e0*/  IADD3 R5, PT, PT, -R5, RZ, RZ ;  /* 0x000000ff05057210 */ /* 0x000fe20007ffe1ff */
[----:B0-----:R-:W-:-:S06]  /*04f0*/  ULEA UR6, UR7, UR6, 0x18 ;  /* 0x0000000607067291 */ /* 0x001fcc000f8ec0ff */
[----:B------:R-:W-:-:S07]  /*0500*/  LEA R12, R0, UR6, 0x4 ;  /* 0x00000006000c7c11 */ /* 0x000fce000f8e20ff */
.L_x_17:
[----:B0-----:R-:W-:Y:S01]  /*0510*/  LOP3.LUT R7, R24, R4, RZ, 0xc0, !PT ;  /* 0x0000000418077212 */ /* 0x001fe200078ec0ff */
[----:B------:R-:W-:Y:S02]  /*0520*/  VIADD R5, R5, 0x1 ;  /* 0x0000000105057836 */ /* 0x000fe40000000000 */
[----:B------:R-:W-:Y:S02]  /*0530*/  IMAD.IADD R24, R3, 0x1, R24 ;  /* 0x0000000103187824 */ /* 0x000fe400078e0218 */
[----:B------:R-:W-:Y:S01]  /*0540*/  IMAD R9, R7, -0x8, R14 ;  /* 0xfffffff807097824 */ /* 0x000fe200078e020e */
[----:B------:R-:W-:Y:S01]  /*0550*/  ISETP.NE.AND P0, PT, R5, RZ, PT ;  /* 0x000000ff0500720c */ /* 0x000fe20003f05270 */
[--C-:B------:R-:W-:Y:S02]  /*0560*/  IMAD R13, R7, -0x8, R12.reuse ;  /* 0xfffffff8070d7824 */ /* 0x100fe400078e020c */
[----:B------:R-:W-:Y:S01]  /*0570*/  IMAD.IADD R15, R9, 0x1, R12 ;  /* 0x00000001090f7824 */ /* 0x000fe200078e020c */
[----:B------:R-:W-:-:S02]  /*0580*/  LEA R12, R3, R12, 0x4 ;  /* 0x0000000c030c7211 */ /* 0x000fc400078e20ff */
[----:B------:R-:W-:Y:S04]  /*0590*/  LDS.64 R6, [R13] ;  /* 0x000000000d067984 */ /* 0x000fe80000000a00 */
[----:B------:R-:W0:Y:S02]  /*05a0*/  LDS.64 R8, [R15] ;  /* 0x000000000f087984 */ /* 0x000e240000000a00 */
[C-C-:B0-----:R-:W-:Y:S02]  /*05b0*/  DADD R10, R6.reuse, R8.reuse ;  /* 0x00000000060a7229 */ /* 0x141fe40000000008 */
[----:B------:R-:W-:-:S05]  /*05c0*/  DADD R6, R6, -R8 ;  /* 0x0000000006067229 */ /* 0x000fca0000000808 */
[----:B------:R0:W-:Y:S04]  /*05d0*/  STS.64 [R13], R10 ;  /* 0x0000000a0d007388 */ /* 0x0001e80000000a00 */
[----:B------:R0:W-:Y:S01]  /*05e0*/  STS.64 [R15], R6 ;  /* 0x000000060f007388 */ /* 0x0001e20000000a00 */
[----:B------:R-:W-:Y:S05]  /*05f0*/  @P0 BRA `(.L_x_17) ;  /* 0xfffffffc00c40947 */ /* 0x000fea000383ffff */
.L_x_16:
[----:B------:R-:W-:Y:S05]  /*0600*/  BSYNC.RECONVERGENT B1 ;  /* 0x0000000000017941 */ /* 0x000fea0003800200 */
.L_x_15:
[----:B------:R-:W-:Y:S05]  /*0610*/  @!P1 BRA `(.L_x_14) ;  /* 0x0000000400049947 */ /* 0x000fea0003800000 */
[----:B------:R-:W1:Y:S01]  /*0620*/  S2UR UR7, SR_CgaCtaId ;  /* 0x00000000000779c3 */ /* 0x000e620000008800 */
[----:B------:R-:W-:Y:S01]  /*0630*/  UMOV UR6, 0x400 ;  /* 0x0000040000067882 */ /* 0x000fe20000000000 */
[----:B------:R-:W-:Y:S01]  /*0640*/  IMAD.MOV.U32 R9, RZ, RZ, 0x4 ;  /* 0x00000004ff097424 */ /* 0x000fe200078e00ff */
[C---:B0-----:R-:W-:Y:S01]  /*0650*/  IADD3 R10, PT, PT, R24.reuse, R3, RZ ;  /* 0x00000003180a7210 */ /* 0x041fe20007ffe0ff */
[----:B------:R-:W-:Y:S02]  /*0660*/  IMAD.SHL.U32 R8, R24, 0x10, RZ ;  /* 0x0000001018087824 */ /* 0x000fe400078e00ff */
[--C-:B------:R-:W-:Y:S01]  /*0670*/  IMAD R11, R3, 0x2, R24.reuse ;  /* 0x00000002030b7824 */ /* 0x100fe200078e0218 */
[----:B------:R-:W-:Y:S01]  /*0680*/  SHF.L.U32 R9, R9, UR10, RZ ;  /* 0x0000000a09097c19 */ /* 0x000fe200080006ff */
[C---:B------:R-:W-:Y:S02]  /*0690*/  IMAD R6, R3.reuse, 0x3, R24 ;  /* 0x0000000303067824 */ /* 0x040fe400078e0218 */
[----:B------:R-:W-:-:S02]  /*06a0*/  IMAD R12, R3, 0x20, R8 ;  /* 0x00000020030c7824 */ /* 0x000fc400078e0208 */
[----:B------:R-:W-:Y:S02]  /*06b0*/  IMAD R22, R3, 0x30, R8 ;  /* 0x0000003003167824 */ /* 0x000fe400078e0208 */
[----:B------:R-:W-:Y:S01]  /*06c0*/  IMAD.MOV.U32 R5, RZ, RZ, R10 ;  /* 0x000000ffff057224 */ /* 0x000fe200078e000a */
[----:B-1----:R-:W-:-:S06]  /*06d0*/  ULEA UR6, UR7, UR6, 0x18 ;  /* 0x0000000607067291 */ /* 0x002fcc000f8ec0ff */
[----:B------:R-:W-:-:S07]  /*06e0*/  IMAD.U32 R7, RZ, RZ, UR6 ;  /* 0x00000006ff077e24 */ /* 0x000fce000f8e00ff */
.L_x_18:
[-C--:B-1----:R-:W-:Y:S02]  /*06f0*/  LOP3.LUT R14, R24, R4.reuse, RZ, 0xc0, !PT ;  /* 0x00000004180e7212 */ /* 0x082fe400078ec0ff */
[----:B------:R-:W-:Y:S02]  /*0700*/  IADD3 R13, PT, PT, R8, R7, RZ ;  /* 0x00000007080d7210 */ /* 0x000fe40007ffe0ff */
[-C--:B------:R-:W-:Y:S01]  /*0710*/  LOP3.LUT R28, R5, R4.reuse, RZ, 0xc0, !PT ;  /* 0x00000004051c7212 */ /* 0x080fe200078ec0ff */
[C---:B------:R-:W-:Y:S01]  /*0720*/  IMAD R16, R14.reuse, -0x8, R9 ;  /* 0xfffffff80e107824 */ /* 0x040fe200078e0209 */
[----:B------:R-:W-:Y:S01]  /*0730*/  LOP3.LUT R29, R11, R4, RZ, 0xc0, !PT ;  /* 0x000000040b1d7212 */ /* 0x000fe200078ec0ff */
[----:B------:R-:W-:Y:S01]  /*0740*/  IMAD R23, R14, -0x8, R13 ;  /* 0xfffffff80e177824 */ /* 0x000fe200078e020d */
[C---:B------:R-:W-:Y:S01]  /*0750*/  IADD3 R24, PT, PT, R3.reuse, R24, R3 ;  /* 0x0000001803187210 */ /* 0x040fe20007ffe003 */
[----:B------:R-:W-:Y:S01]  /*0760*/  IMAD.IADD R25, R16, 0x1, R13 ;  /* 0x0000000110197824 */ /* 0x000fe200078e020d */
[C---:B------:R-:W-:Y:S01]  /*0770*/  LEA R5, R3.reuse, R5, 0x2 ;  /* 0x0000000503057211 */ /* 0x040fe200078e10ff */
[----:B------:R-:W-:Y:S01]  /*0780*/  IMAD R13, R10, 0x10, R7 ;  /* 0x000000100a0d7824 */ /* 0x000fe200078e0207 */
[----:B------:R-:W-:Y:S01]  /*0790*/  LDS.64 R14, [R23] ;  /* 0x00000000170e7984 */ /* 0x000fe20000000a00 */
[C---:B------:R-:W-:Y:S01]  /*07a0*/  IADD3 R24, PT, PT, R3.reuse, R24, R3 ;  /* 0x0000001803187210 */ /* 0x040fe20007ffe003 */
[----:B------:R-:W-:-:S02]  /*07b0*/  IMAD R11, R3, 0x4, R11 ;  /* 0x00000004030b7824 */ /* 0x000fc400078e020b */
[----:B------:R-:W0:Y:S01]  /*07c0*/  LDS.64 R18, [R25] ;  /* 0x0000000019127984 */ /* 0x000e220000000a00 */
[----:B------:R-:W-:Y:S01]  /*07d0*/  ISETP.GE.AND P0, PT, R24, R2, PT ;  /* 0x000000021800720c */ /* 0x000fe20003f06270 */
[C-C-:B0-----:R-:W-:Y:S02]  /*07e0*/  DADD R26, R14.reuse, R18.reuse ;  /* 0x000000000e1a7229 */ /* 0x141fe40000000012 */
[----:B------:R-:W-:Y:S01]  /*07f0*/  DADD R18, R14, -R18 ;  /* 0x000000000e127229 */ /* 0x000fe20000000812 */
[C---:B------:R-:W-:Y:S02]  /*0800*/  IMAD R14, R28.reuse, -0x8, R9 ;  /* 0xfffffff81c0e7824 */ /* 0x040fe400078e0209 */
[----:B------:R-:W-:Y:S02]  /*0810*/  IMAD R28, R28, -0x8, R13 ;  /* 0xfffffff81c1c7824 */ /* 0x000fe400078e020d */
[----:B------:R0:W-:Y:S01]  /*0820*/  STS.64 [R23], R26 ;  /* 0x0000001a17007388 */ /* 0x0001e20000000a00 */
[----:B------:R-:W-:-:S03]  /*0830*/  IMAD.IADD R13, R13, 0x1, R14 ;  /* 0x000000010d0d7824 */ /* 0x000fc600078e020e */
[----:B------:R-:W-:Y:S04]  /*0840*/  STS.64 [R25], R18 ;  /* 0x0000001219007388 */ /* 0x000fe80000000a00 */
[----:B------:R-:W-:Y:S04]  /*0850*/  LDS.64 R16, [R28] ;  /* 0x000000001c107984 */ /* 0x000fe80000000a00 */
[----:B------:R-:W1:Y:S01]  /*0860*/  LDS.64 R20, [R13] ;  /* 0x000000000d147984 */ /* 0x000e620000000a00 */
[----:B0-----:R-:W-:Y:S01]  /*0870*/  LOP3.LUT R23, R6, R4, RZ, 0xc0, !PT ;  /* 0x0000000406177212 */ /* 0x001fe200078ec0ff */
[----:B------:R-:W-:Y:S01]  /*0880*/  IMAD R6, R3, 0x4, R6 ;  /* 0x0000000403067824 */ /* 0x000fe200078e0206 */
[----:B-1----:R-:W-:-:S02]  /*0890*/  DADD R14, R16, R20 ;  /* 0x00000000100e7229 */ /* 0x002fc40000000014 */
[----:B------:R-:W-:Y:S01]  /*08a0*/  DADD R20, R16, -R20 ;  /* 0x0000000010147229 */ /* 0x000fe20000000814 */
[----:B------:R-:W-:Y:S01]  /*08b0*/  IADD3 R16, PT, PT, R12, R7, RZ ;  /* 0x000000070c107210 */ /* 0x000fe20007ffe0ff */
[----:B------:R-:W-:-:S03]  /*08c0*/  IMAD R17, R29, -0x8, R9 ;  /* 0xfffffff81d117824 */ /* 0x000fc600078e0209 */
[----:B------:R-:W-:Y:S01]  /*08d0*/  STS.64 [R28], R14 ;  /* 0x0000000e1c007388 */ /* 0x000fe20000000a00 */
[----:B------:R-:W-:Y:S02]  /*08e0*/  IMAD R25, R29, -0x8, R16 ;  /* 0xfffffff81d197824 */ /* 0x000fe400078e0210 */
[----:B------:R-:W-:Y:S01]  /*08f0*/  IMAD.IADD R29, R16, 0x1, R17 ;  /* 0x00000001101d7824 */ /* 0x000fe200078e0211 */
[----:B------:R-:W-:Y:S04]  /*0900*/  STS.64 [R13], R20 ;  /* 0x000000140d007388 */ /* 0x000fe80000000a00 */
[----:B------:R-:W-:Y:S04]  /*0910*/  LDS.64 R14, [R25] ;  /* 0x00000000190e7984 */ /* 0x000fe80000000a00 */
[----:B------:R-:W0:Y:S02]  /*0920*/  LDS.64 R16, [R29] ;  /* 0x000000001d107984 */ /* 0x000e240000000a00 */
[----:B0-----:R-:W-:-:S02]  /*0930*/  DADD R18, R14, R16 ;  /* 0x000000000e127229 */ /* 0x001fc40000000010 */
[----:B------:R-:W-:Y:S01]  /*0940*/  DADD R26, R14, -R16 ;  /* 0x000000000e1a7229 */ /* 0x000fe20000000810 */
[----:B------:R-:W-:Y:S02]  /*0950*/  IMAD.IADD R16, R22, 0x1, R7 ;  /* 0x0000000116107824 */ /* 0x000fe400078e0207 */
[C---:B------:R-:W-:Y:S02]  /*0960*/  IMAD R17, R23.reuse, -0x8, R9 ;  /* 0xfffffff817117824 */ /* 0x040fe400078e0209 */
[----:B------:R-:W-:Y:S01]  /*0970*/  STS.64 [R25], R18 ;  /* 0x0000001219007388 */ /* 0x000fe20000000a00 */
[----:B------:R-:W-:Y:S02]  /*0980*/  IMAD R13, R23, -0x8, R16 ;  /* 0xfffffff8170d7824 */ /* 0x000fe400078e0210 */
[----:B------:R-:W-:Y:S01]  /*0990*/  IMAD.IADD R23, R16, 0x1, R17 ;  /* 0x0000000110177824 */ /* 0x000fe200078e0211 */
[----:B------:R-:W-:Y:S01]  /*09a0*/  STS.64 [R29], R26 ;  /* 0x0000001a1d007388 */ /* 0x000fe20000000a00 */
[----:B------:R-:W-:-:S03]  /*09b0*/  IMAD R7, R3, 0x40, R7 ;  /* 0x0000004003077824 */ /* 0x000fc600078e0207 */
[----:B------:R-:W-:Y:S04]  /*09c0*/  LDS.64 R14, [R13] ;  /* 0x000000000d0e7984 */ /* 0x000fe80000000a00 */
[----:B------:R-:W0:Y:S02]  /*09d0*/  LDS.64 R16, [R23] ;  /* 0x0000000017107984 */ /* 0x000e240000000a00 */
[C-C-:B0-----:R-:W-:Y:S02]  /*09e0*/  DADD R20, R14.reuse, R16.reuse ;  /* 0x000000000e147229 */ /* 0x141fe40000000010 */
[----:B------:R-:W-:-:S05]  /*09f0*/  DADD R14, R14, -R16 ;  /* 0x000000000e0e7229 */ /* 0x000fca0000000810 */
[----:B------:R1:W-:Y:S04]  /*0a00*/  STS.64 [R13], R20 ;  /* 0x000000140d007388 */ /* 0x0003e80000000a00 */
[----:B------:R1:W-:Y:S01]  /*0a10*/  STS.64 [R23], R14 ;  /* 0x0000000e17007388 */ /* 0x0003e20000000a00 */
[----:B------:R-:W-:Y:S05]  /*0a20*/  @!P0 BRA `(.L_x_18) ;  /* 0xfffffffc00308947 */ /* 0x000fea000383ffff */
.L_x_14:
[----:B------:R-:W-:Y:S05]  /*0a30*/  BSYNC.RECONVERGENT B0 ;  /* 0x0000000000007941 */ /* 0x000fea0003800200 */
.L_x_13:
[----:B0-----:R-:W-:Y:S02]  /*0a40*/  SHF.R.S32.HI R6, RZ, 0x2, R2 ;  /* 0x00000002ff067819 */ /* 0x001fe40000011402 */
[----:B------:R-:W-:Y:S02]  /*0a50*/  ISETP.GE.AND P1, PT, R0, UR4, PT ;  /* 0x0000000400007c0c */ /* 0x000fe4000bf26270 */
[----:B------:R-:W-:-:S13]  /*0a60*/  ISETP.GE.AND P0, PT, R6, 0x1, PT ;  /* 0x000000010600780c */ /* 0x000fda0003f06270 */
[----:B------:R-:W-:Y:S05]  /*0a70*/  @!P0 BRA `(.L_x_19) ;  /* 0x00000000007c8947 */ /* 0x000fea0003800000 */
[----:B------:R-:W0:Y:S01]  /*0a80*/  S2UR UR7, SR_CgaCtaId ;  /* 0x00000000000779c3 */ /* 0x000e220000008800 */
[----:B------:R-:W-:Y:S02]  /*0a90*/  UMOV UR6, 0x400 ;  /* 0x0000040000067882 */ /* 0x000fe40000000000 */
[----:B0-----:R-:W-:-:S12]  /*0aa0*/  ULEA UR6, UR7, UR6, 0x18 ;  /* 0x0000000607067291 */ /* 0x001fd8000f8ec0ff */
.L_x_20:
[C---:B0-----:R-:W-:Y:S01]  /*0ab0*/  IADD3 R3, PT, PT, R6.reuse, -0x1, RZ ;  /* 0xffffffff06037810 */ /* 0x041fe20007ffe0ff */
[----:B------:R-:W-:Y:S01]  /*0ac0*/  BAR.SYNC.DEFER_BLOCKING 0x0 ;  /* 0x0000000000007b1d */ /* 0x000fe20000010000 */
[----:B------:R-:W-:Y:S02]  /*0ad0*/  ISETP.GT.U32.AND P0, PT, R6, 0x3, PT ;  /* 0x000000030600780c */ /* 0x000fe40003f04070 */
[----:B------:R-:W-:-:S05]  /*0ae0*/  LOP3.LUT R3, R3, R0, RZ, 0xc0, !PT ;  /* 0x0000000003037212 */ /* 0x000fca00078ec0ff */
[----:B------:R-:W-:-:S04]  /*0af0*/  IMAD.IADD R2, R0, 0x1, -R3 ;  /* 0x0000000100027824 */ /* 0x000fc800078e0a03 */
[----:B------:R-:W-:-:S05]  /*0b00*/  IMAD R2, R2, 0x4, R3 ;  /* 0x0000000402027824 */ /* 0x000fca00078e0203 */
[----:B-1----:R-:W-:-:S05]  /*0b10*/  LEA R13, R2, UR6, 0x3 ;  /* 0x00000006020d7c11 */ /* 0x002fca000f8e18ff */
[C---:B------:R-:W-:Y:S01]  /*0b20*/  IMAD R11, R6.reuse, 0x8, R13 ;  /* 0x00000008060b7824 */ /* 0x040fe200078e020d */
[----:B------:R-:W-:Y:S04]  /*0b30*/  LDS.64 R4, [R13] ;  /* 0x000000000d047984 */ /* 0x000fe80000000a00 */
[C---:B------:R-:W-:Y:S01]  /*0b40*/  LEA R9, R6.reuse, R11, 0x3 ;  /* 0x0000000b06097211 */ /* 0x040fe200078e18ff */
[----:B------:R-:W-:Y:S04]  /*0b50*/  LDS.64 R14, [R11] ;  /* 0x000000000b0e7984 */ /* 0x000fe80000000a00 */
[----:B------:R-:W-:Y:S01]  /*0b60*/  IMAD R7, R6, 0x8, R9 ;  /* 0x0000000806077824 */ /* 0x000fe200078e0209 */
[----:B------:R-:W0:Y:S01]  /*0b70*/  LDS.64 R16, [R9] ;  /* 0x0000000009107984 */ /* 0x000e220000000a00 */
[----:B------:R-:W-:-:S03]  /*0b80*/  SHF.R.U32.HI R6, RZ, 0x2, R6 ;  /* 0x00000002ff067819 */ /* 0x000fc60000011606 */
[----:B------:R-:W1:Y:S01]  /*0b90*/  LDS.64 R18, [R7] ;  /* 0x0000000007127984 */ /* 0x000e620000000a00 */
[C-C-:B0-----:R-:W-:Y:S02]  /*0ba0*/  DADD R2, R4.reuse, R16.reuse ;  /* 0x0000000004027229 */ /* 0x141fe40000000010 */
[----:B------:R-:W-:Y:S02]  /*0bb0*/  DADD R4, R4, -R16 ;  /* 0x0000000004047229 */ /* 0x000fe40000000810 */
[C-C-:B-1----:R-:W-:Y:S02]  /*0bc0*/  DADD R16, R14.reuse, R18.reuse ;  /* 0x000000000e107229 */ /* 0x142fe40000000012 */
[----:B------:R-:W-:-:S06]  /*0bd0*/  DADD R14, R14, -R18 ;  /* 0x000000000e0e7229 */ /* 0x000fcc0000000812 */
[C-C-:B------:R-:W-:Y:S02]  /*0be0*/  DADD R18, R2.reuse, R16.reuse ;  /* 0x0000000002127229 */ /* 0x140fe40000000010 */
[----:B------:R-:W-:Y:S02]  /*0bf0*/  DADD R2, R2, -R16 ;  /* 0x0000000002027229 */ /* 0x000fe40000000810 */
[C-C-:B------:R-:W-:Y:S02]  /*0c00*/  DADD R16, R4.reuse, R14.reuse ;  /* 0x0000000004107229 */ /* 0x140fe4000000000e */
[----:B------:R-:W-:Y:S01]  /*0c10*/  DADD R4, R4, -R14 ;  /* 0x0000000004047229 */ /* 0x000fe2000000080e */
[----:B------:R0:W-:Y:S04]  /*0c20*/  STS.64 [R13], R18 ;  /* 0x000000120d007388 */ /* 0x0001e80000000a00 */
[----:B------:R0:W-:Y:S04]  /*0c30*/  STS.64 [R11], R2 ;  /* 0x000000020b007388 */ /* 0x0001e80000000a00 */
[----:B------:R0:W-:Y:S04]  /*0c40*/  STS.64 [R9], R16 ;  /* 0x0000001009007388 */ /* 0x0001e80000000a00 */
[----:B------:R0:W-:Y:S01]  /*0c50*/  STS.64 [R7], R4 ;  /* 0x0000000407007388 */ /* 0x0001e20000000a00 */
[----:B------:R-:W-:Y:S05]  /*0c60*/  @P0 BRA `(.L_x_20) ;  /* 0xfffffffc00900947 */ /* 0x000fea000383ffff */
.L_x_19:
[----:B------:R-:W-:Y:S06]  /*0c70*/  BAR.SYNC.DEFER_BLOCKING 0x0 ;  /* 0x0000000000007b1d */ /* 0x000fec0000010000 */
[----:B------:R-:W-:Y:S05]  /*0c80*/  @P1 EXIT ;  /* 0x000000000000194d */ /* 0x000fea0003800000 */
[----:B------:R-:W2:Y:S01]  /*0c90*/  S2UR UR7, SR_CgaCtaId ;  /* 0x00000000000779c3 */ /* 0x000ea20000008800 */
[----:B------:R-:W-:Y:S01]  /*0ca0*/  UMOV UR6, 0x400 ;  /* 0x0000040000067882 */ /* 0x000fe20000000000 */
[----:B------:R-:W3:Y:S01]  /*0cb0*/  LDCU UR10, c[0x0][0x360] ;  /* 0x00006c00ff0a77ac */ /* 0x000ee20008000800 */
[----:B------:R-:W4:Y:S02]  /*0cc0*/  LDCU.64 UR12, c[0x0][0x380] ;  /* 0x00007000ff0c77ac */ /* 0x000f240008000a00 */
[----:B--234-:R-:W-:-:S12]  /*0cd0*/  ULEA UR6, UR7, UR6, 0x18 ;  /* 0x0000000607067291 */ /* 0x01cfd8000f8ec0ff */
.L_x_21:
[C---:B0-2---:R-:W-:Y:S02]  /*0ce0*/  LEA R2, R0.reuse, UR6, 0x3 ;  /* 0x0000000600027c11 */ /* 0x045fe4000f8e18ff */
[----:B------:R-:W-:-:S04]  /*0cf0*/  IADD3 R5, P0, PT, R0, UR5, RZ ;  /* 0x0000000500057c10 */ /* 0x000fc8000ff1e0ff */
[----:B------:R-:W0:Y:S01]  /*0d00*/  LDS.64 R2, [R2] ;  /* 0x0000000002027984 */ /* 0x000e220000000a00 */
[C---:B------:R-:W-:Y:S01]  /*0d10*/  LEA.HI.X.SX32 R6, R0.reuse, UR11, 0x1, P0 ;  /* 0x0000000b00067c11 */ /* 0x040fe200080f0eff */
[----:B------:R-:W-:Y:S01]  /*0d20*/  VIADD R0, R0, UR10 ;  /* 0x0000000a00007c36 */ /* 0x000fe20008000000 */
[----:B------:R-:W-:-:S04]  /*0d30*/  LEA R4, P0, R5, UR12, 0x3 ;  /* 0x0000000c05047c11 */ /* 0x000fc8000f8018ff */
[----:B------:R-:W-:Y:S02]  /*0d40*/  LEA.HI.X R5, R5, UR13, R6, 0x3, P0 ;  /* 0x0000000d05057c11 */ /* 0x000fe400080f1c06 */
[----:B------:R-:W-:-:S03]  /*0d50*/  ISETP.GE.AND P0, PT, R0, UR4, PT ;  /* 0x0000000400007c0c */ /* 0x000fc6000bf06270 */
[----:B0-----:R2:W-:Y:S10]  /*0d60*/  STG.E.64 desc[UR8][R4.64], R2 ;  /* 0x0000000204007986 */ /* 0x0015f4000c101b08 */
[----:B------:R-:W-:Y:S05]  /*0d70*/  @!P0 BRA `(.L_x_21) ;  /* 0xfffffffc00d88947 */ /* 0x000fea000383ffff */
[----:B------:R-:W-:Y:S05]  /*0d80*/  EXIT ;  /* 0x000000000000794d */ /* 0x000fea0003800000 */
.L_x_22:
        /* <DEDUP_REMOVED lines=15> */
.L_x_26:


//--------------------- .nv.shared._Z14modulateKernelPdS_i --------------------------
	.section	.nv.shared._Z14modulateKernelPdS_i,"aw",@nobits
	.sectionflags	@""
	.align	16
	.zero		1024


//--------------------- .nv.shared.reserved.0     --------------------------
	.section	.nv.shared.reserved.0,"aw",@nobits
	.weak		__nv_reservedSMEM_offset_0_alias
	.size		__nv_reservedSMEM_offset_0_alias, 0, 64
	.other		__nv_reservedSMEM_offset_0_alias,@"STO_CUDA_RESERVED_SHARED STV_DEFAULT"
__nv_reservedSMEM_offset_0_alias:
	.zero		0
	.zero		64


//--------------------- .nv.shared._Z15fwtBatch2KernelPdS_i --------------------------
	.section	.nv.shared._Z15fwtBatch2KernelPdS_i,"aw",@nobits
	.sectionflags	@""
	.align	16
	.zero		1024


//--------------------- .nv.shared._Z15fwtBatch1KernelPdS_i --------------------------
	.section	.nv.shared._Z15fwtBatch1KernelPdS_i,"aw",@nobits
	.sectionflags	@""
	.align	16
	.zero		1024


//--------------------- .nv.constant0._Z14modulateKernelPdS_i --------------------------
	.section	.nv.constant0._Z14modulateKernelPdS_i,"a",@progbits
	.sectionflags	@""
	.align	4
.nv.constant0._Z14modulateKernelPdS_i:
	.zero		916


//--------------------- .nv.constant0._Z15fwtBatch2KernelPdS_i --------------------------
	.section	.nv.constant0._Z15fwtBatch2KernelPdS_i,"a",@progbits
	.sectionflags	@""
	.align	4
.nv.constant0._Z15fwtBatch2KernelPdS_i:
	.zero		916


//--------------------- .nv.constant0._Z15fwtBatch1KernelPdS_i --------------------------
	.section	.nv.constant0._Z15fwtBatch1KernelPdS_i,"a",@progbits
	.sectionflags	@""
	.align	4
.nv.constant0._Z15fwtBatch1KernelPdS_i:
	.zero		916


//--------------------- SYMBOLS --------------------------

	.type		.nv.reservedSmem.offset0,@object
	.size		.nv.reservedSmem.offset0,0x4
	.type		.nv.reservedSmem.cap,@object
	.size		.nv.reservedSmem.cap,0x4
